# CuTe-DSL kernel — source=cudnn_frontend_dsl family=grouped_gemm_swiglu
# config = {"ab_dtype": "Float8E4M3FN", "sf_vec": 16, "d_dtype": "BFloat16", "vector_f32": false, "mma_mn": [128, 256], "cluster_mn": [2, 1]}


// ===== COMPILED SASS (sm_100a) =====

	.target	sm_100a

	.elftype	@"ET_EXEC"


//--------------------- .note.nv.tkinfo           --------------------------
	.section	.note.nv.tkinfo,"",@"SHT_NOTE"
	.sectionflags	@"SHF_NOTE_NV_TKINFO"
	.tkinfo
        /*0018*/ 	.word	0x00000081
        /*0030*/ 	.string	""
        /*0030*/ 	.string	"ptxas"
        /*0030*/ 	.string	"Cuda compilation tools, release 12.9, V12.9.83"
        /*0030*/ 	.string	"Build system must define TOOLS_VERSION_EXTENDED"
        /*0030*/ 	.string	"-O 3 -arch sm_100a "



//--------------------- .note.nv.cuver            --------------------------
	.section	.note.nv.cuver,"",@"SHT_NOTE"
	.sectionflags	@"SHF_NOTE_NV_CUVER"
        /*0018*/ 	.short	0x0001
        /*001a*/ 	.short	0x0064
        /*001c*/ 	.short	0x0001
        /*001e*/ 	.short	0x0000
        /*0020*/ 	.short	0x0001
        /*0022*/ 	.short	0x0000


//--------------------- .nv.info                  --------------------------
	.section	.nv.info,"",@"SHT_CUDA_INFO"
	.align	4


	//----- nvinfo : EIATTR_REGCOUNT
	.align		4
        /*0000*/ 	.byte	0x04, 0x2f
        /*0002*/ 	.short	(.L_4 - .L_3)
	.align		4
.L_3:
        /*0004*/ 	.word	index@(kernel_cutlass_kernel_cudnngrouped_gemmgrouped_gemm_swiglugrouped_gemm_swiglu_quantBlockScaledContiguousGroupedGemmKernel_object_at__TiledMMA_ThrLayoutVMNK11110000_PermutationMNK____MMAAt_0)
        /*0008*/ 	.word	0x00000080


	//----- nvinfo : EIATTR_FRAME_SIZE
	.align		4
.L_4:
        /*000c*/ 	.byte	0x04, 0x11
        /*000e*/ 	.short	(.L_6 - .L_5)
	.align		4
.L_5:
        /*0010*/ 	.word	index@($__internal_2_$__cuda_sm10x_tcgen05_guardrail_trap_unallocated_columns_being_dealloced)
        /*0014*/ 	.word	0x00000000


	//----- nvinfo : EIATTR_FRAME_SIZE
	.align		4
.L_6:
        /*0018*/ 	.byte	0x04, 0x11
        /*001a*/ 	.short	(.L_8 - .L_7)
	.align		4
.L_7:
        /*001c*/ 	.word	index@($__internal_1_$__cuda_sm10x_tcgen05_guardrail_trap_phase_invalid_during_alloc)
        /*0020*/ 	.word	0x00000000


	//----- nvinfo : EIATTR_FRAME_SIZE
	.align		4
.L_8:
        /*0024*/ 	.byte	0x04, 0x11
        /*0026*/ 	.short	(.L_10 - .L_9)
	.align		4
.L_9:
        /*0028*/ 	.word	index@($__internal_0_$__cuda_sm10x_tcgen05_guardrail_trap_col_being_dealloced_not_returned_by_alloc)
        /*002c*/ 	.word	0x00000000


	//----- nvinfo : EIATTR_FRAME_SIZE
	.align		4
.L_10:
        /*0030*/ 	.byte	0x04, 0x11
        /*0032*/ 	.short	(.L_12 - .L_11)
	.align		4
.L_11:
        /*0034*/ 	.word	index@(kernel_cutlass_kernel_cudnngrouped_gemmgrouped_gemm_swiglugrouped_gemm_swiglu_quantBlockScaledContiguousGroupedGemmKernel_object_at__TiledMMA_ThrLayoutVMNK11110000_PermutationMNK____MMAAt_0)
        /*0038*/ 	.word	0x00000000


	//----- nvinfo : EIATTR_MIN_STACK_SIZE
	.align		4
.L_12:
        /*003c*/ 	.byte	0x04, 0x12
        /*003e*/ 	.short	(.L_14 - .L_13)
	.align		4
.L_13:
        /*0040*/ 	.word	index@(kernel_cutlass_kernel_cudnngrouped_gemmgrouped_gemm_swiglugrouped_gemm_swiglu_quantBlockScaledContiguousGroupedGemmKernel_object_at__TiledMMA_ThrLayoutVMNK11110000_PermutationMNK____MMAAt_0)
        /*0044*/ 	.word	0x00000000
.L_14:


//--------------------- .nv.info.kernel_cutlass_kernel_cudnngrouped_gemmgrouped_gemm_swiglugrouped_gemm_swiglu_quantBlockScaledContiguousGroupedGemmKernel_object_at__TiledMMA_ThrLayoutVMNK11110000_PermutationMNK____MMAAt_0 --------------------------
	.section	.nv.info.kernel_cutlass_kernel_cudnngrouped_gemmgrouped_gemm_swiglugrouped_gemm_swiglu_quantBlockScaledContiguousGroupedGemmKernel_object_at__TiledMMA_ThrLayoutVMNK11110000_PermutationMNK____MMAAt_0,"",@"SHT_CUDA_INFO"
	.sectionflags	@""
	.align	4


	//----- nvinfo : EIATTR_CUDA_API_VERSION
	.align		4
        /*0000*/ 	.byte	0x04, 0x37
        /*0002*/ 	.short	(.L_16 - .L_15)
.L_15:
        /*0004*/ 	.word	0x00000081


	//----- nvinfo : EIATTR_KPARAM_INFO
	.align		4
.L_16:
        /*0008*/ 	.byte	0x04, 0x17
        /*000a*/ 	.short	(.L_18 - .L_17)
.L_17:
        /*000c*/ 	.word	0x00000000
        /*0010*/ 	.short	0x000f
        /*0012*/ 	.short	0x03f8
        /*0014*/ 	.byte	0x00, 0xf0, 0x31, 0x00


	//----- nvinfo : EIATTR_KPARAM_INFO
	.align		4
.L_18:
        /*0018*/ 	.byte	0x04, 0x17
        /*001a*/ 	.short	(.L_20 - .L_19)
.L_19:
        /*001c*/ 	.word	0x00000000
        /*0020*/ 	.short	0x000e
        /*0022*/ 	.short	0x03ec
        /*0024*/ 	.byte	0x00, 0xf0, 0x31, 0x00


	//----- nvinfo : EIATTR_KPARAM_INFO
	.align		4
.L_20:
        /*0028*/ 	.byte	0x04, 0x17
        /*002a*/ 	.short	(.L_22 - .L_21)
.L_21:
        /*002c*/ 	.word	0x00000000
        /*0030*/ 	.short	0x000d
        /*0032*/ 	.short	0x03e0
        /*0034*/ 	.byte	0x00, 0xf0, 0x31, 0x00


	//----- nvinfo : EIATTR_KPARAM_INFO
	.align		4
.L_22:
        /*0038*/ 	.byte	0x04, 0x17
        /*003a*/ 	.short	(.L_24 - .L_23)
.L_23:
        /*003c*/ 	.word	0x00000000
        /*0040*/ 	.short	0x000c
        /*0042*/ 	.short	0x03d8
        /*0044*/ 	.byte	0x00, 0xf0, 0x21, 0x00


	//----- nvinfo : EIATTR_KPARAM_INFO
	.align		4
.L_24:
        /*0048*/ 	.byte	0x04, 0x17
        /*004a*/ 	.short	(.L_26 - .L_25)
.L_25:
        /*004c*/ 	.word	0x00000000
        /*0050*/ 	.short	0x000b
        /*0052*/ 	.short	0x03d0
        /*0054*/ 	.byte	0x00, 0xf0, 0x21, 0x00


	//----- nvinfo : EIATTR_KPARAM_INFO
	.align		4
.L_26:
        /*0058*/ 	.byte	0x04, 0x17
        /*005a*/ 	.short	(.L_28 - .L_27)
.L_27:
        /*005c*/ 	.word	0x00000000
        /*0060*/ 	.short	0x000a
        /*0062*/ 	.short	0x03c8
        /*0064*/ 	.byte	0x00, 0xf0, 0x21, 0x00


	//----- nvinfo : EIATTR_KPARAM_INFO
	.align		4
.L_28:
        /*0068*/ 	.byte	0x04, 0x17
        /*006a*/ 	.short	(.L_30 - .L_29)
.L_29:
        /*006c*/ 	.word	0x00000000
        /*0070*/ 	.short	0x0009
        /*0072*/ 	.short	0x03c0
        /*0074*/ 	.byte	0x00, 0xf0, 0x21, 0x00


	//----- nvinfo : EIATTR_KPARAM_INFO
	.align		4
.L_30:
        /*0078*/ 	.byte	0x04, 0x17
        /*007a*/ 	.short	(.L_32 - .L_31)
.L_31:
        /*007c*/ 	.word	0x00000000
        /*0080*/ 	.short	0x0008
        /*0082*/ 	.short	0x0340
        /*0084*/ 	.byte	0x00, 0xf0, 0x01, 0x02


	//----- nvinfo : EIATTR_KPARAM_INFO
	.align		4
.L_32:
        /*0088*/ 	.byte	0x04, 0x17
        /*008a*/ 	.short	(.L_34 - .L_33)
.L_33:
        /*008c*/ 	.word	0x00000000
        /*0090*/ 	.short	0x0007
        /*0092*/ 	.short	0x02c0
        /*0094*/ 	.byte	0x00, 0xf0, 0x01, 0x02


	//----- nvinfo : EIATTR_KPARAM_INFO
	.align		4
.L_34:
        /*0098*/ 	.byte	0x04, 0x17
        /*009a*/ 	.short	(.L_36 - .L_35)
.L_35:
        /*009c*/ 	.word	0x00000000
        /*00a0*/ 	.short	0x0006
        /*00a2*/ 	.short	0x0240
        /*00a4*/ 	.byte	0x00, 0xf0, 0x01, 0x02


	//----- nvinfo : EIATTR_KPARAM_INFO
	.align		4
.L_36:
        /*00a8*/ 	.byte	0x04, 0x17
        /*00aa*/ 	.short	(.L_38 - .L_37)
.L_37:
        /*00ac*/ 	.word	0x00000000
        /*00b0*/ 	.short	0x0005
        /*00b2*/ 	.short	0x01c0
        /*00b4*/ 	.byte	0x00, 0xf0, 0x01, 0x02


	//----- nvinfo : EIATTR_KPARAM_INFO
	.align		4
.L_38:
        /*00b8*/ 	.byte	0x04, 0x17
        /*00ba*/ 	.short	(.L_40 - .L_39)
.L_39:
        /*00bc*/ 	.word	0x00000000
        /*00c0*/ 	.short	0x0004
        /*00c2*/ 	.short	0x0140
        /*00c4*/ 	.byte	0x00, 0xf0, 0x01, 0x02


	//----- nvinfo : EIATTR_KPARAM_INFO
	.align		4
.L_40:
        /*00c8*/ 	.byte	0x04, 0x17
        /*00ca*/ 	.short	(.L_42 - .L_41)
.L_41:
        /*00cc*/ 	.word	0x00000000
        /*00d0*/ 	.short	0x0003
        /*00d2*/ 	.short	0x00c0
        /*00d4*/ 	.byte	0x00, 0xf0, 0x01, 0x02


	//----- nvinfo : EIATTR_KPARAM_INFO
	.align		4
.L_42:
        /*00d8*/ 	.byte	0x04, 0x17
        /*00da*/ 	.short	(.L_44 - .L_43)
.L_43:
        /*00dc*/ 	.word	0x00000000
        /*00e0*/ 	.short	0x0002
        /*00e2*/ 	.short	0x0040
        /*00e4*/ 	.byte	0x00, 0xf0, 0x01, 0x02


	//----- nvinfo : EIATTR_KPARAM_INFO
	.align		4
.L_44:
        /*00e8*/ 	.byte	0x04, 0x17
        /*00ea*/ 	.short	(.L_46 - .L_45)
.L_45:
        /*00ec*/ 	.word	0x00000000
        /*00f0*/ 	.short	0x0001
        /*00f2*/ 	.short	0x000c
        /*00f4*/ 	.byte	0x00, 0xf0, 0x31, 0x00


	//----- nvinfo : EIATTR_KPARAM_INFO
	.align		4
.L_46:
        /*00f8*/ 	.byte	0x04, 0x17
        /*00fa*/ 	.short	(.L_48 - .L_47)
.L_47:
        /*00fc*/ 	.word	0x00000000
        /*0100*/ 	.short	0x0000
        /*0102*/ 	.short	0x0000
        /*0104*/ 	.byte	0x00, 0xf0, 0x31, 0x00


	//----- nvinfo : EIATTR_AT_ENTRY_FRAGMENTS
	.align		4
.L_48:
        /*0108*/ 	.byte	0x04, 0x4f
        /*010a*/ 	.short	(.L_50 - .L_49)


	//   ....[0]....
.L_49:
        /*010c*/ 	.word	0x00000004


	//----- nvinfo : EIATTR_RESERVED_SMEM_USED
	.align		4
.L_50:
        /*0110*/ 	.byte	0x01, 0x41
	.zero		2


	//----- nvinfo : EIATTR_SPARSE_MMA_MASK
	.align		4
        /*0114*/ 	.byte	0x03, 0x50
        /*0116*/ 	.short	0x0000


	//----- nvinfo : EIATTR_TCGEN05_1CTA_USED
	.align		4
        /*0118*/ 	.byte	0x01, 0x51
	.zero		2


	//----- nvinfo : EIATTR_MAXREG_COUNT
	.align		4
        /*011c*/ 	.byte	0x03, 0x1b
        /*011e*/ 	.short	0x00ff


	//----- nvinfo : EIATTR_NUM_BARRIERS
	.align		4
        /*0120*/ 	.byte	0x02, 0x4c
        /*0122*/ 	.byte	0x05
	.zero		1


	//----- nvinfo : EIATTR_INT_WARP_WIDE_INSTR_OFFSETS
	.align		4
        /*0124*/ 	.byte	0x04, 0x31
        /*0126*/ 	.short	(.L_52 - .L_51)


	//   ....[0]....
.L_51:
        /*0128*/ 	.word	0x00004e30


	//   ....[1]....
        /*012c*/ 	.word	0x00004e70


	//----- nvinfo : EIATTR_COOP_GROUP_MASK_REGIDS
	.align		4
.L_52:
        /*0130*/ 	.byte	0x04, 0x29
        /*0132*/ 	.short	(.L_54 - .L_53)


	//   ....[0]....
.L_53:
        /*0134*/ 	.word	0xffffffff


	//   ....[1]....
        /*0138*/ 	.word	0xffffffff


	//   ....[2]....
        /*013c*/ 	.word	0xffffffff


	//   ....[3]....
        /*0140*/ 	.word	0xffffffff


	//   ....[4]....
        /*0144*/ 	.word	0xffffffff


	//   ....[5]....
        /*0148*/ 	.word	0xffffffff


	//   ....[6]....
        /*014c*/ 	.word	0xffffffff


	//   ....[7]....
        /*0150*/ 	.word	0xffffffff


	//   ....[8]....
        /*0154*/ 	.word	0xffffffff


	//   ....[9]....
        /*0158*/ 	.word	0xffffffff


	//   ....[10]....
        /*015c*/ 	.word	0xffffffff


	//   ....[11]....
        /*0160*/ 	.word	0xffffffff


	//----- nvinfo : EIATTR_COOP_GROUP_INSTR_OFFSETS
	.align		4
.L_54:
        /*0164*/ 	.byte	0x04, 0x28
        /*0166*/ 	.short	(.L_56 - .L_55)


	//   ....[0]....
.L_55:
        /*0168*/ 	.word	0x00000150


	//   ....[1]....
        /*016c*/ 	.word	0x00000470


	//   ....[2]....
        /*0170*/ 	.word	0x000005e0


	//   ....[3]....
        /*0174*/ 	.word	0x000007a0


	//   ....[4]....
        /*0178*/ 	.word	0x00000b50


	//   ....[5]....
        /*017c*/ 	.word	0x00000db0


	//   ....[6]....
        /*0180*/ 	.word	0x00000e10


	//   ....[7]....
        /*0184*/ 	.word	0x00002650


	//   ....[8]....
        /*0188*/ 	.word	0x00002910


	//   ....[9]....
        /*018c*/ 	.word	0x00004a70


	//   ....[10]....
        /*0190*/ 	.word	0x00004cd0


	//   ....[11]....
        /*0194*/ 	.word	0x00004f20


	//----- nvinfo : EIATTR_VRC_CTA_INIT_COUNT
	.align		4
.L_56:
        /*0198*/ 	.byte	0x02, 0x4a
        /*019a*/ 	.byte	0x80
	.zero		1


	//----- nvinfo : EIATTR_MBARRIER_INSTR_OFFSETS
	.align		4
        /*019c*/ 	.byte	0x04, 0x39
        /*019e*/ 	.short	(.L_58 - .L_57)


	//   ....[0]....
.L_57:
        /*01a0*/ 	.word	0x000003c0
        /*01a4*/ 	.word	0x000000ff
        /*01a8*/ 	.word	0x00000000
        /*01ac*/ 	.short	0x0100
        /*01ae*/ 	.byte	0x05
	.zero		1


	//   ....[1]....
        /*01b0*/ 	.word	0x000003d0
        /*01b4*/ 	.word	0x000000ff
        /*01b8*/ 	.word	0x00000008
        /*01bc*/ 	.short	0x0100
        /*01be*/ 	.byte	0x05
	.zero		1


	//   ....[2]....
        /*01c0*/ 	.word	0x000003e0
        /*01c4*/ 	.word	0x000000ff
        /*01c8*/ 	.word	0x00000010
        /*01cc*/ 	.short	0x0100
        /*01ce*/ 	.byte	0x05
	.zero		1


	//   ....[3]....
        /*01d0*/ 	.word	0x000003f0
        /*01d4*/ 	.word	0x000000ff
        /*01d8*/ 	.word	0x00000018
        /*01dc*/ 	.short	0x0100
        /*01de*/ 	.byte	0x05
	.zero		1


	//   ....[4]....
        /*01e0*/ 	.word	0x00000400
        /*01e4*/ 	.word	0x000000ff
        /*01e8*/ 	.word	0x00000020
        /*01ec*/ 	.short	0x0100
        /*01ee*/ 	.byte	0x05
	.zero		1


	//   ....[5]....
        /*01f0*/ 	.word	0x00000410
        /*01f4*/ 	.word	0x000000ff
        /*01f8*/ 	.word	0x00000028
        /*01fc*/ 	.short	0x0100
        /*01fe*/ 	.byte	0x05
	.zero		1


	//   ....[6]....
        /*0200*/ 	.word	0x00000580
        /*0204*/ 	.word	0x000000ff
        /*0208*/ 	.word	0x00000030
        /*020c*/ 	.short	0x0100
        /*020e*/ 	.byte	0x06
	.zero		1


	//   ....[7]....
        /*0210*/ 	.word	0x00000590
        /*0214*/ 	.word	0x000000ff
        /*0218*/ 	.word	0x00000038
        /*021c*/ 	.short	0x0100
        /*021e*/ 	.byte	0x06
	.zero		1


	//   ....[8]....
        /*0220*/ 	.word	0x00000700
        /*0224*/ 	.word	0x000000ff
        /*0228*/ 	.word	0x00000040
        /*022c*/ 	.short	0x0100
        /*022e*/ 	.byte	0x06
	.zero		1


	//   ....[9]....
        /*0230*/ 	.word	0x00000710
        /*0234*/ 	.word	0x000000ff
        /*0238*/ 	.word	0x00000048
        /*023c*/ 	.short	0x0100
        /*023e*/ 	.byte	0x06
	.zero		1


	//   ....[10]....
        /*0240*/ 	.word	0x00000720
        /*0244*/ 	.word	0x000000ff
        /*0248*/ 	.word	0x00000050
        /*024c*/ 	.short	0x0100
        /*024e*/ 	.byte	0x06
	.zero		1


	//   ....[11]....
        /*0250*/ 	.word	0x00000730
        /*0254*/ 	.word	0x000000ff
        /*0258*/ 	.word	0x00000058
        /*025c*/ 	.short	0x0100
        /*025e*/ 	.byte	0x06
	.zero		1


	//   ....[12]....
        /*0260*/ 	.word	0x00000e70
        /*0264*/ 	.word	0x0000000e
        /*0268*/ 	.word	0x00000050
        /*026c*/ 	.short	0x010a
        /*026e*/ 	.byte	0xff
	.zero		1


	//   ....[13]....
        /*0270*/ 	.word	0x00000f50
        /*0274*/ 	.word	0x0000000e
        /*0278*/ 	.word	0x00000040
        /*027c*/ 	.short	0x0101
        /*027e*/ 	.byte	0xff
	.zero		1


	//   ....[14]....
        /*0280*/ 	.word	0x00001180
        /*0284*/ 	.word	0x00000002
        /*0288*/ 	.word	0x00000050
        /*028c*/ 	.short	0x010a
        /*028e*/ 	.byte	0xff
	.zero		1


	//   ....[15]....
        /*0290*/ 	.word	0x000012a0
        /*0294*/ 	.word	0x00000002
        /*0298*/ 	.word	0x00000040
        /*029c*/ 	.short	0x0101
        /*029e*/ 	.byte	0xff
	.zero		1


	//   ....[16]....
        /*02a0*/ 	.word	0x000012b0
        /*02a4*/ 	.word	0x00000003
        /*02a8*/ 	.word	0x00000050
        /*02ac*/ 	.short	0x010a
        /*02ae*/ 	.byte	0xff
	.zero		1


	//   ....[17]....
        /*02b0*/ 	.word	0x00001310
        /*02b4*/ 	.word	0x000000ff
        /*02b8*/ 	.word	0x00000040
        /*02bc*/ 	.short	0x010a
        /*02be*/ 	.byte	0x20
	.zero		1


	//   ....[18]....
        /*02c0*/ 	.word	0x00001390
        /*02c4*/ 	.word	0x000000ff
        /*02c8*/ 	.word	0x00000050
        /*02cc*/ 	.short	0x0101
        /*02ce*/ 	.byte	0x20
	.zero		1


	//   ....[19]....
        /*02d0*/ 	.word	0x00001550
        /*02d4*/ 	.word	0x000000ff
        /*02d8*/ 	.word	0x00000018
        /*02dc*/ 	.short	0x010a
        /*02de*/ 	.byte	0x05
	.zero		1


	//   ....[20]....
        /*02e0*/ 	.word	0x000016c0
        /*02e4*/ 	.word	0x000000ff
        /*02e8*/ 	.word	0x00000018
        /*02ec*/ 	.short	0x010a
        /*02ee*/ 	.byte	0x05
	.zero		1


	//   ....[21]....
        /*02f0*/ 	.word	0x00001830
        /*02f4*/ 	.word	0x000000ff
        /*02f8*/ 	.word	0x00000018
        /*02fc*/ 	.short	0x010a
        /*02fe*/ 	.byte	0x1f
	.zero		1


	//   ....[22]....
        /*0300*/ 	.word	0x00001870
        /*0304*/ 	.word	0x00000003
        /*0308*/ 	.word	0x00000040
        /*030c*/ 	.short	0x010a
        /*030e*/ 	.byte	0xff
	.zero		1


	//   ....[23]....
        /*0310*/ 	.word	0x00001900
        /*0314*/ 	.word	0x00000003
        /*0318*/ 	.word	0x00000050
        /*031c*/ 	.short	0x0101
        /*031e*/ 	.byte	0xff
	.zero		1


	//   ....[24]....
        /*0320*/ 	.word	0x00001a30
        /*0324*/ 	.word	0x000000ff
        /*0328*/ 	.word	0x00000018
        /*032c*/ 	.short	0x010a
        /*032e*/ 	.byte	0x04
	.zero		1


	//   ....[25]....
        /*0330*/ 	.word	0x00001af0
        /*0334*/ 	.word	0x000000ff
        /*0338*/ 	.word	0x00000040
        /*033c*/ 	.short	0x010a
        /*033e*/ 	.byte	0x0c
	.zero		1


	//   ....[26]....
        /*0340*/ 	.word	0x00001b70
        /*0344*/ 	.word	0x000000ff
        /*0348*/ 	.word	0x00000050
        /*034c*/ 	.short	0x0101
        /*034e*/ 	.byte	0x0c
	.zero		1


	//   ....[27]....
        /*0350*/ 	.word	0x00001fe0
        /*0354*/ 	.word	0x000000ff
        /*0358*/ 	.word	0x00000000
        /*035c*/ 	.short	0x010a
        /*035e*/ 	.byte	0x11
	.zero		1


	//   ....[28]....
        /*0360*/ 	.word	0x00002000
        /*0364*/ 	.word	0x000000ff
        /*0368*/ 	.word	0x00000038
        /*036c*/ 	.short	0x010a
        /*036e*/ 	.byte	0x0c
	.zero		1


	//   ....[29]....
        /*0370*/ 	.word	0x00002020
        /*0374*/ 	.word	0x000000ff
        /*0378*/ 	.word	0x00000038
        /*037c*/ 	.short	0x010a
        /*037e*/ 	.byte	0x0c
	.zero		1


	//   ....[30]....
        /*0380*/ 	.word	0x00002290
        /*0384*/ 	.word	0x000000ff
        /*0388*/ 	.word	0x00000000
        /*038c*/ 	.short	0x010a
        /*038e*/ 	.byte	0x0d
	.zero		1


	//   ....[31]....
        /*0390*/ 	.word	0x00002420
        /*0394*/ 	.word	0x000000ff
        /*0398*/ 	.word	0x00000000
        /*039c*/ 	.short	0x010a
        /*039e*/ 	.byte	0x10
	.zero		1


	//   ....[32]....
        /*03a0*/ 	.word	0x000024b0
        /*03a4*/ 	.word	0x000000ff
        /*03a8*/ 	.word	0x00000038
        /*03ac*/ 	.short	0x010a
        /*03ae*/ 	.byte	0x0c
	.zero		1


	//   ....[33]....
        /*03b0*/ 	.word	0x000024c0
        /*03b4*/ 	.word	0x00000003
        /*03b8*/ 	.word	0x00000040
        /*03bc*/ 	.short	0x010a
        /*03be*/ 	.byte	0xff
	.zero		1


	//   ....[34]....
        /*03c0*/ 	.word	0x00002570
        /*03c4*/ 	.word	0x00000003
        /*03c8*/ 	.word	0x00000050
        /*03cc*/ 	.short	0x0101
        /*03ce*/ 	.byte	0xff
	.zero		1


	//   ....[35]....
        /*03d0*/ 	.word	0x000025e0
        /*03d4*/ 	.word	0x000000ff
        /*03d8*/ 	.word	0x00000038
        /*03dc*/ 	.short	0x010a
        /*03de*/ 	.byte	0x0c
	.zero		1


	//   ....[36]....
        /*03e0*/ 	.word	0x00002980
        /*03e4*/ 	.word	0x00000003
        /*03e8*/ 	.word	0x00000040
        /*03ec*/ 	.short	0x010a
        /*03ee*/ 	.byte	0xff
	.zero		1


	//   ....[37]....
        /*03f0*/ 	.word	0x000029e0
        /*03f4*/ 	.word	0x00000003
        /*03f8*/ 	.word	0x00000050
        /*03fc*/ 	.short	0x0101
        /*03fe*/ 	.byte	0xff
	.zero		1


	//   ....[38]....
        /*0400*/ 	.word	0x00002b20
        /*0404*/ 	.word	0x00000003
        /*0408*/ 	.word	0x00000030
        /*040c*/ 	.short	0x010a
        /*040e*/ 	.byte	0xff
	.zero		1


	//   ....[39]....
        /*0410*/ 	.word	0x00003340
        /*0414*/ 	.word	0x00000003
        /*0418*/ 	.word	0x00000038
        /*041c*/ 	.short	0x0101
        /*041e*/ 	.byte	0xff
	.zero		1


	//   ....[40]....
        /*0420*/ 	.word	0x00004a30
        /*0424*/ 	.word	0x00000005
        /*0428*/ 	.word	0x00000040
        /*042c*/ 	.short	0x010a
        /*042e*/ 	.byte	0xff
	.zero		1


	//   ....[41]....
        /*0430*/ 	.word	0x00004ae0
        /*0434*/ 	.word	0x00000005
        /*0438*/ 	.word	0x00000050
        /*043c*/ 	.short	0x0101
        /*043e*/ 	.byte	0xff
	.zero		1


	//   ....[42]....
        /*0440*/ 	.word	0x00004f70
        /*0444*/ 	.word	0x0000000e
        /*0448*/ 	.word	0x00000050
        /*044c*/ 	.short	0x010a
        /*044e*/ 	.byte	0xff
	.zero		1


	//   ....[43]....
        /*0450*/ 	.word	0x00004fd0
        /*0454*/ 	.word	0x00000002
        /*0458*/ 	.word	0x00000050
        /*045c*/ 	.short	0x010a
        /*045e*/ 	.byte	0xff
	.zero		1


	//   ....[44]....
        /*0460*/ 	.word	0x00005030
        /*0464*/ 	.word	0x00000003
        /*0468*/ 	.word	0x00000050
        /*046c*/ 	.short	0x010a
        /*046e*/ 	.byte	0xff
	.zero		1


	//   ....[45]....
        /*0470*/ 	.word	0x00005090
        /*0474*/ 	.word	0x00000000
        /*0478*/ 	.word	0x00000040
        /*047c*/ 	.short	0x010a
        /*047e*/ 	.byte	0xff
	.zero		1


	//   ....[46]....
        /*0480*/ 	.word	0x00005110
        /*0484*/ 	.word	0x00000003
        /*0488*/ 	.word	0x00000018
        /*048c*/ 	.short	0x010a
        /*048e*/ 	.byte	0xff
	.zero		1


	//   ....[47]....
        /*0490*/ 	.word	0x00005170
        /*0494*/ 	.word	0x00000003
        /*0498*/ 	.word	0x00000040
        /*049c*/ 	.short	0x010a
        /*049e*/ 	.byte	0xff
	.zero		1


	//   ....[48]....
        /*04a0*/ 	.word	0x000051f0
        /*04a4*/ 	.word	0x00000000
        /*04a8*/ 	.word	0x00000018
        /*04ac*/ 	.short	0x010a
        /*04ae*/ 	.byte	0xff
	.zero		1


	//   ....[49]....
        /*04b0*/ 	.word	0x00005250
        /*04b4*/ 	.word	0x00000002
        /*04b8*/ 	.word	0x00000040
        /*04bc*/ 	.short	0x010a
        /*04be*/ 	.byte	0xff
	.zero		1


	//   ....[50]....
        /*04c0*/ 	.word	0x000052d0
        /*04c4*/ 	.word	0x00000000
        /*04c8*/ 	.word	0x00000038
        /*04cc*/ 	.short	0x010a
        /*04ce*/ 	.byte	0xff
	.zero		1


	//   ....[51]....
        /*04d0*/ 	.word	0x00005350
        /*04d4*/ 	.word	0x00000000
        /*04d8*/ 	.word	0x00000000
        /*04dc*/ 	.short	0x010a
        /*04de*/ 	.byte	0xff
	.zero		1


	//   ....[52]....
        /*04e0*/ 	.word	0x000053c0
        /*04e4*/ 	.word	0x00000003
        /*04e8*/ 	.word	0x00000040
        /*04ec*/ 	.short	0x010a
        /*04ee*/ 	.byte	0xff
	.zero		1


	//   ....[53]....
        /*04f0*/ 	.word	0x00005440
        /*04f4*/ 	.word	0x00000000
        /*04f8*/ 	.word	0x00000038
        /*04fc*/ 	.short	0x010a
        /*04fe*/ 	.byte	0xff
	.zero		1


	//   ....[54]....
        /*0500*/ 	.word	0x00005490
        /*0504*/ 	.word	0x00000003
        /*0508*/ 	.word	0x00000040
        /*050c*/ 	.short	0x010a
        /*050e*/ 	.byte	0xff
	.zero		1


	//   ....[55]....
        /*0510*/ 	.word	0x000054f0
        /*0514*/ 	.word	0x00000003
        /*0518*/ 	.word	0x00000030
        /*051c*/ 	.short	0x010a
        /*051e*/ 	.byte	0xff
	.zero		1


	//   ....[56]....
        /*0520*/ 	.word	0x00005550
        /*0524*/ 	.word	0x00000005
        /*0528*/ 	.word	0x00000040
        /*052c*/ 	.short	0x010a
        /*052e*/ 	.byte	0xff
	.zero		1


	//----- nvinfo : EIATTR_NUM_MBARRIERS
	.align		4
.L_58:
        /*0530*/ 	.byte	0x03, 0x38
        /*0532*/ 	.short	0x000c


	//----- nvinfo : EIATTR_EXIT_INSTR_OFFSETS
	.align		4
        /*0534*/ 	.byte	0x04, 0x1c
        /*0536*/ 	.short	(.L_60 - .L_59)


	//   ....[0]....
.L_59:
        /*0538*/ 	.word	0x00002610


	//   ....[1]....
        /*053c*/ 	.word	0x00004f50


	//----- nvinfo : EIATTR_MAX_THREADS
	.align		4
.L_60:
        /*0540*/ 	.byte	0x04, 0x05
        /*0542*/ 	.short	(.L_62 - .L_61)
.L_61:
        /*0544*/ 	.word	0x000000e0
        /*0548*/ 	.word	0x00000001
        /*054c*/ 	.word	0x00000001


	//----- nvinfo : EIATTR_CRS_STACK_SIZE
	.align		4
.L_62:
        /*0550*/ 	.byte	0x04, 0x1e
        /*0552*/ 	.short	(.L_64 - .L_63)
.L_63:
        /*0554*/ 	.word	0x00000000


	//----- nvinfo : EIATTR_CBANK_PARAM_SIZE
	.align		4
.L_64:
        /*0558*/ 	.byte	0x03, 0x19
        /*055a*/ 	.short	0x0404


	//----- nvinfo : EIATTR_PARAM_CBANK
	.align		4
        /*055c*/ 	.byte	0x04, 0x0a
        /*055e*/ 	.short	(.L_66 - .L_65)
	.align		4
.L_65:
        /*0560*/ 	.word	index@(.nv.constant0.kernel_cutlass_kernel_cudnngrouped_gemmgrouped_gemm_swiglugrouped_gemm_swiglu_quantBlockScaledContiguousGroupedGemmKernel_object_at__TiledMMA_ThrLayoutVMNK11110000_PermutationMNK____MMAAt_0)
        /*0564*/ 	.short	0x0380
        /*0566*/ 	.short	0x0404


	//----- nvinfo : EIATTR_SW_WAR
	.align		4
.L_66:
        /*0568*/ 	.byte	0x04, 0x36
        /*056a*/ 	.short	(.L_68 - .L_67)
.L_67:
        /*056c*/ 	.word	0x00000008
.L_68:


//--------------------- .nv.compat                --------------------------
	.section	.nv.compat,"",@"SHT_CUDA_COMPAT_INFO"
	.align	4
        /*0000*/ 	.byte	0x02, 0x02, 0x02, 0x00, 0x02, 0x05, 0x05, 0x00, 0x02, 0x03, 0x01, 0x00, 0x02, 0x06, 0x01, 0x00


//--------------------- .nv.callgraph             --------------------------
	.section	.nv.callgraph,"",@"SHT_CUDA_CALLGRAPH"
	.align	4
	.sectionentsize	8
	.align		4
        /*0000*/ 	.word	0x00000000
	.align		4
        /*0004*/ 	.word	0xffffffff
	.align		4
        /*0008*/ 	.word	0x00000000
	.align		4
        /*000c*/ 	.word	0xfffffffe
	.align		4
        /*0010*/ 	.word	0x00000000
	.align		4
        /*0014*/ 	.word	0xfffffffd
	.align		4
        /*0018*/ 	.word	0x00000000
	.align		4
        /*001c*/ 	.word	0xfffffffc


//--------------------- .text.kernel_cutlass_kernel_cudnngrouped_gemmgrouped_gemm_swiglugrouped_gemm_swiglu_quantBlockScaledContiguousGroupedGemmKernel_object_at__TiledMMA_ThrLayoutVMNK11110000_PermutationMNK____MMAAt_0 --------------------------
	.section	.text.kernel_cutlass_kernel_cudnngrouped_gemmgrouped_gemm_swiglugrouped_gemm_swiglu_quantBlockScaledContiguousGroupedGemmKernel_object_at__TiledMMA_ThrLayoutVMNK11110000_PermutationMNK____MMAAt_0,"ax",@progbits
	.align	128
        .global         kernel_cutlass_kernel_cudnngrouped_gemmgrouped_gemm_swiglugrouped_gemm_swiglu_quantBlockScaledContiguousGroupedGemmKernel_object_at__TiledMMA_ThrLayoutVMNK11110000_PermutationMNK____MMAAt_0
        .type           kernel_cutlass_kernel_cudnngrouped_gemmgrouped_gemm_swiglugrouped_gemm_swiglu_quantBlockScaledContiguousGroupedGemmKernel_object_at__TiledMMA_ThrLayoutVMNK11110000_PermutationMNK____MMAAt_0,@function
        .size           kernel_cutlass_kernel_cudnngrouped_gemmgrouped_gemm_swiglugrouped_gemm_swiglu_quantBlockScaledContiguousGroupedGemmKernel_object_at__TiledMMA_ThrLayoutVMNK11110000_PermutationMNK____MMAAt_0,(.L_x_96 - kernel_cutlass_kernel_cudnngrouped_gemmgrouped_gemm_swiglugrouped_gemm_swiglu_quantBlockScaledContiguousGroupedGemmKernel_object_at__TiledMMA_ThrLayoutVMNK11110000_PermutationMNK____MMAAt_0)
        .other          kernel_cutlass_kernel_cudnngrouped_gemmgrouped_gemm_swiglugrouped_gemm_swiglu_quantBlockScaledContiguousGroupedGemmKernel_object_at__TiledMMA_ThrLayoutVMNK11110000_PermutationMNK____MMAAt_0,@"STO_CUDA_ENTRY STV_DEFAULT"
kernel_cutlass_kernel_cudnngrouped_gemmgrouped_gemm_swiglugrouped_gemm_swiglu_quantBlockScaledContiguousGroupedGemmKernel_object_at__TiledMMA_ThrLayoutVMNK11110000_PermutationMNK____MMAAt_0:
.text.kernel_cutlass_kernel_cudnngrouped_gemmgrouped_gemm_swiglugrouped_gemm_swiglu_quantBlockScaledContiguousGroupedGemmKernel_object_at__TiledMMA_ThrLayoutVMNK11110000_PermutationMNK____MMAAt_0:
[----:B------:R-:W1:Y:S01]  /*0000*/  LDC R1, c[0x0][0x37c] ;  /* 0x0000df00ff017b82 */ /* 0x000e620000000800 */
[----:B------:R-:W2:Y:S01]  /*0010*/  S2R R3, SR_TID.Y ;  /* 0x0000000000037919 */ /* 0x000ea20000002200 */
[----:B------:R-:W3:Y:S06]  /*0020*/  LDCU UR5, c[0x0][0x360] ;  /* 0x00006c00ff0577ac */ /* 0x000eec0008000800 */
[----:B------:R-:W4:Y:S01]  /*0030*/  S2UR UR32, SR_CgaCtaId ;  /* 0x00000000002079c3 */ /* 0x000f220000008800 */
[----:B------:R-:W2:Y:S01]  /*0040*/  S2R R0, SR_TID.Z ;  /* 0x0000000000007919 */ /* 0x000ea20000002300 */
[----:B------:R-:W2:Y:S01]  /*0050*/  LDCU UR4, c[0x0][0x364] ;  /* 0x00006c80ff0477ac */ /* 0x000ea20008000800 */
[----:B------:R-:W3:Y:S01]  /*0060*/  S2R R66, SR_TID.X ;  /* 0x0000000000427919 */ /* 0x000ee20000002100 */
[----:B------:R-:W5:Y:S01]  /*0070*/  LDCU.U8 UR8, c[0x0][0x382] ;  /* 0x00007040ff0877ac */ /* 0x000f620008000000 */
[----:B------:R-:W4:Y:S01]  /*0080*/  LDCU UR6, c[0x0][0x36c] ;  /* 0x00006d80ff0677ac */ /* 0x000f220008000800 */
[----:B------:R-:W-:Y:S01]  /*0090*/  UMOV UR14, 0x1 ;  /* 0x00000001000e7882 */ /* 0x000fe20000000000 */
[----:B----4-:R-:W-:-:S02]  /*00a0*/  ULEA.HI UR7, UR32, UR32, URZ, 0x1 ;  /* 0x0000002020077291 */ /* 0x010fc4000f8f08ff */
[----:B-----5:R-:W-:Y:S02]  /*00b0*/  ULOP3.LUT UR8, UR8, 0x1, URZ, 0xc0, !UPT ;  /* 0x0000000108087892 */ /* 0x020fe4000f8ec0ff */
[----:B------:R-:W-:Y:S02]  /*00c0*/  ULOP3.LUT UR7, UR7, 0xfffffffe, URZ, 0xc0, !UPT ;  /* 0xfffffffe07077892 */ /* 0x000fe4000f8ec0ff */
[----:B------:R-:W-:Y:S02]  /*00d0*/  UISETP.EQ.U32.AND UP3, UPT, UR6, 0x1, UPT ;  /* 0x000000010600788c */ /* 0x000fe4000bf62070 */
[----:B------:R-:W-:Y:S01]  /*00e0*/  UIADD3 UR15, UPT, UPT, -UR7, UR32, URZ ;  /* 0x00000020070f7290 */ /* 0x000fe2000fffe1ff */
[----:B--2---:R-:W-:Y:S01]  /*00f0*/  IMAD R3, R0, UR4, R3 ;  /* 0x0000000400037c24 */ /* 0x004fe2000f8e0203 */
[----:B------:R-:W-:Y:S02]  /*0100*/  UISETP.NE.U32.AND UP6, UPT, UR8, 0x1, UPT ;  /* 0x000000010800788c */ /* 0x000fe4000bfc5070 */
[----:B------:R-:W-:Y:S01]  /*0110*/  USHF.L.U32 UR21, UR14, UR15, URZ ;  /* 0x0000000f0e157299 */ /* 0x000fe200080006ff */
[----:B---3--:R-:W-:Y:S01]  /*0120*/  IMAD R70, R3, UR5, R66 ;  /* 0x0000000503467c24 */ /* 0x008fe2000f8e0242 */
[----:B------:R-:W2:Y:S04]  /*0130*/  LDCU.U8 UR5, c[0x0][0x381] ;  /* 0x00007020ff0577ac */ /* 0x000ea80008000000 */
[----:B------:R-:W-:-:S06]  /*0140*/  SHF.R.U32.HI R70, RZ, 0x5, R70 ;  /* 0x00000005ff467819 */ /* 0x000fcc0000011646 */
[----:B------:R-:W3:Y:S01]  /*0150*/  SHFL.IDX PT, R70, R70, RZ, 0x1f ;  /* 0x00001fff46467589 */ /* 0x000ee200000e0000 */
[----:B--2---:R-:W-:-:S04]  /*0160*/  ULOP3.LUT UR5, UR5, 0x1, URZ, 0xc0, !UPT ;  /* 0x0000000105057892 */ /* 0x004fc8000f8ec0ff */
[----:B------:R-:W-:Y:S01]  /*0170*/  UISETP.NE.U32.AND UP5, UPT, UR5, 0x1, UPT ;  /* 0x000000010500788c */ /* 0x000fe2000bfa5070 */
[C---:B---3--:R-:W-:Y:S02]  /*0180*/  R2UR UR4, R70.reuse ;  /* 0x00000000460472ca */ /* 0x048fe400000e0000 */
[----:B------:R-:W-:-:S11]  /*0190*/  ISETP.NE.AND P0, PT, R70, 0x5, PT ;  /* 0x000000054600780c */ /* 0x000fd60003f05270 */
[----:B------:R-:W-:Y:S02]  /*01a0*/  UISETP.NE.AND UP4, UPT, UR4, URZ, UPT ;  /* 0x000000ff0400728c */ /* 0x000fe4000bf85270 */
[----:B-1----:R-:W-:Y:S09]  /*01b0*/  @P0 BRA `(.L_x_0) ;  /* 0x0000000000500947 */ /* 0x002ff20003800000 */
[----:B------:R-:W1:Y:S02]  /*01c0*/  LDCU.64 UR4, c[0x0][0x348] ;  /* 0x00006900ff0477ac */ /* 0x000e640008000a00 */
[----:B-1----:R-:W-:Y:S02]  /*01d0*/  UIADD3 UR16, UP2, UPT, UR4, 0x40, URZ ;  /* 0x0000004004107890 */ /* 0x002fe4000ff5e0ff */
[----:B------:R-:W-:Y:S02]  /*01e0*/  UIADD3 UR12, UP1, UPT, UR4, 0xc0, URZ ;  /* 0x000000c0040c7890 */ /* 0x000fe4000ff3e0ff */
[----:B------:R-:W-:Y:S02]  /*01f0*/  UIADD3 UR10, UP0, UPT, UR4, 0x140, URZ ;  /* 0x00000140040a7890 */ /* 0x000fe4000ff1e0ff */
[----:B------:R-:W-:Y:S02]  /*0200*/  UIADD3.X UR17, UPT, UPT, URZ, UR5, URZ, UP2, !UPT ;  /* 0x00000005ff117290 */ /* 0x000fe400097fe4ff */
[----:B------:R-:W-:-:S02]  /*0210*/  UIADD3 UR8, UP2, UPT, UR4, 0x1c0, URZ ;  /* 0x000001c004087890 */ /* 0x000fc4000ff5e0ff */
[----:B------:R-:W-:Y:S02]  /*0220*/  UIADD3.X UR13, UPT, UPT, URZ, UR5, URZ, UP1, !UPT ;  /* 0x00000005ff0d7290 */ /* 0x000fe40008ffe4ff */
[----:B------:R-:W-:Y:S02]  /*0230*/  UIADD3 UR6, UP1, UPT, UR4, 0x240, URZ ;  /* 0x0000024004067890 */ /* 0x000fe4000ff3e0ff */
[----:B------:R-:W-:Y:S01]  /*0240*/  UIADD3.X UR11, UPT, UPT, URZ, UR5, URZ, UP0, !UPT ;  /* 0x00000005ff0b7290 */ /* 0x000fe200087fe4ff */
[----:B------:R1:W-:Y:S01]  /*0250*/  UTMACCTL.PF [UR16] ;  /* 0x00000000100079b9 */ /* 0x0003e20008040000 */
[----:B------:R-:W-:-:S03]  /*0260*/  UIADD3 UR4, UP0, UPT, UR4, 0x2c0, URZ ;  /* 0x000002c004047890 */ /* 0x000fc6000ff1e0ff */
[----:B------:R1:W-:Y:S01]  /*0270*/  UTMACCTL.PF [UR12] ;  /* 0x000000000c0079b9 */ /* 0x0003e20008040000 */
[----:B------:R-:W-:-:S03]  /*0280*/  UIADD3.X UR9, UPT, UPT, URZ, UR5, URZ, UP2, !UPT ;  /* 0x00000005ff097290 */ /* 0x000fc600097fe4ff */
[----:B------:R1:W-:Y:S01]  /*0290*/  UTMACCTL.PF [UR10] ;  /* 0x000000000a0079b9 */ /* 0x0003e20008040000 */
[----:B------:R-:W-:Y:S02]  /*02a0*/  UIADD3.X UR7, UPT, UPT, URZ, UR5, URZ, UP1, !UPT ;  /* 0x00000005ff077290 */ /* 0x000fe40008ffe4ff */
[----:B------:R-:W-:-:S03]  /*02b0*/  UIADD3.X UR5, UPT, UPT, URZ, UR5, URZ, UP0, !UPT ;  /* 0x00000005ff057290 */ /* 0x000fc600087fe4ff */
[----:B------:R1:W-:Y:S04]  /*02c0*/  UTMACCTL.PF [UR8] ;  /* 0x00000000080079b9 */ /* 0x0003e80008040000 */
[----:B------:R1:W-:Y:S02]  /*02d0*/  UTMACCTL.PF [UR6] ;  /* 0x00000000060079b9 */ /* 0x0003e40008040000 */
[----:B------:R1:W-:Y:S02]  /*02e0*/  UTMACCTL.PF [UR4] ;  /* 0x00000000040079b9 */ /* 0x0003e40008040000 */
[----:B-1----:R-:W-:Y:S01]  /*02f0*/  NOP ;  /* 0x0000000000007918 */ /* 0x002fe20000000000 */
.L_x_0:
[----:B------:R-:W-:Y:S05]  /*0300*/  BRA.U UP4, `(.L_x_1) ;  /* 0x0000000104487547 */ /* 0x000fea000b800000 */
[----:B------:R-:W-:Y:S01]  /*0310*/  UMOV UR5, 0x400 ;  /* 0x0000040000057882 */ /* 0x000fe20000000000 */
[----:B------:R-:W-:Y:S01]  /*0320*/  UMOV UR6, 0x1 ;  /* 0x0000000100067882 */ /* 0x000fe20000000000 */
[----:B------:R-:W-:Y:S02]  /*0330*/  ULEA UR5, UR32, UR5, 0x18 ;  /* 0x0000000520057291 */ /* 0x000fe4000f8ec0ff */
[----:B------:R-:W-:-:S04]  /*0340*/  UIADD3 UR6, UPT, UPT, -UR6, 0x100000, URZ ;  /* 0x0010000006067890 */ /* 0x000fc8000fffe1ff */
[----:B------:R-:W-:Y:S02]  /*0350*/  USHF.L.U32 UR7, UR6, 0xb, URZ ;  /* 0x0000000b06077899 */ /* 0x000fe400080006ff */
[----:B------:R-:W-:Y:S01]  /*0360*/  USHF.L.U32 UR6, UR6, 0x1, URZ ;  /* 0x0000000106067899 */ /* 0x000fe200080006ff */
[----:B------:R-:W-:Y:S02]  /*0370*/  UMOV UR4, 0x2 ;  /* 0x0000000200047882 */ /* 0x000fe40000000000 */
[----:B------:R-:W-:-:S04]  /*0380*/  UIADD3 UR8, UPT, UPT, -UR4, 0x100000, URZ ;  /* 0x0010000004087890 */ /* 0x000fc8000fffe1ff */
[----:B------:R-:W-:Y:S02]  /*0390*/  USHF.L.U32 UR9, UR8, 0xb, URZ ;  /* 0x0000000b08097899 */ /* 0x000fe400080006ff */
[----:B------:R-:W-:Y:S01]  /*03a0*/  USHF.L.U32 UR8, UR8, 0x1, URZ ;  /* 0x0000000108087899 */ /* 0x000fe200080006ff */
[----:B------:R-:W1:Y:S02]  /*03b0*/  FENCE.VIEW.ASYNC.S ;  /* 0x00000000000073c6 */ /* 0x000e640000000000 */
[----:B-1----:R1:W2:Y:S01]  /*03c0*/  SYNCS.EXCH.64 URZ, [UR5], UR6 ;  /* 0x0000000605ff75b2 */ /* 0x0022a20008000100 */
[----:B------:R1:W3:Y:S01]  /*03d0*/  SYNCS.EXCH.64 URZ, [UR5+0x8], UR6 ;  /* 0x0000080605ff75b2 */ /* 0x0002e20008000100 */
[----:B------:R1:W4:Y:S07]  /*03e0*/  SYNCS.EXCH.64 URZ, [UR5+0x10], UR6 ;  /* 0x0000100605ff75b2 */ /* 0x00032e0008000100 */
[----:B------:R1:W1:Y:S01]  /*03f0*/  SYNCS.EXCH.64 URZ, [UR5+0x18], UR8 ;  /* 0x0000180805ff75b2 */ /* 0x0002620008000100 */
[----:B------:R1:W1:Y:S01]  /*0400*/  SYNCS.EXCH.64 URZ, [UR5+0x20], UR8 ;  /* 0x0000200805ff75b2 */ /* 0x0002620008000100 */
[----:B------:R1:W1:Y:S01]  /*0410*/  SYNCS.EXCH.64 URZ, [UR5+0x28], UR8 ;  /* 0x0000280805ff75b2 */ /* 0x0002620008000100 */
[----:B------:R-:W-:Y:S01]  /*0420*/  NOP ;  /* 0x0000000000007918 */ /* 0x000fe20000000000 */
.L_x_1:
[----:B------:R-:W-:Y:S01]  /*0430*/  NOP ;  /* 0x0000000000007918 */ /* 0x000fe20000000000 */
[----:B------:R-:W-:Y:S05]  /*0440*/  BRA.U !UP3, `(.L_x_2) ;  /* 0x000000010b087547 */ /* 0x000fea000b800000 */
[----:B-1234-:R-:W-:Y:S01]  /*0450*/  UCGABAR_ARV ;  /* 0x00000000000079c7 */ /* 0x01efe20008000000 */
[----:B------:R-:W-:Y:S05]  /*0460*/  BRA `(.L_x_3) ;  /* 0x0000000000047947 */ /* 0x000fea0003800000 */
.L_x_2:
[----:B-1234-:R-:W-:Y:S01]  /*0470*/  NOP ;  /* 0x0000000000007918 */ /* 0x01efe20000000000 */
.L_x_3:
[----:B------:R-:W-:Y:S05]  /*0480*/  BRA.U !UP3, `(.L_x_4) ;  /* 0x000000010b0c7547 */ /* 0x000fea000b800000 */
[----:B------:R-:W-:Y:S01]  /*0490*/  UCGABAR_WAIT ;  /* 0x0000000000007dc7 */ /* 0x000fe20008000000 */
[----:B------:R-:W-:Y:S01]  /*04a0*/  CCTL.IVALL ;  /* 0x00000000ff00798f */ /* 0x000fe20002000000 */
[----:B------:R-:W-:Y:S05]  /*04b0*/  BRA `(.L_x_5) ;  /* 0x0000000000047947 */ /* 0x000fea0003800000 */
.L_x_4:
[----:B------:R-:W-:Y:S06]  /*04c0*/  BAR.SYNC.DEFER_BLOCKING 0x0 ;  /* 0x0000000000007b1d */ /* 0x000fec0000010000 */
.L_x_5:
[----:B------:R-:W-:Y:S01]  /*04d0*/  @!UP4 UMOV UR6, 0x400 ;  /* 0x000004000006c882 */ /* 0x000fe20000000000 */
[----:B------:R-:W-:Y:S01]  /*04e0*/  UMOV UR5, 0x1 ;  /* 0x0000000100057882 */ /* 0x000fe20000000000 */
[----:B------:R-:W-:Y:S01]  /*04f0*/  UMOV UR4, 0x4 ;  /* 0x0000000400047882 */ /* 0x000fe20000000000 */
[----:B------:R-:W-:Y:S02]  /*0500*/  @!UP4 ULEA UR6, UR32, UR6, 0x18 ;  /* 0x000000062006c291 */ /* 0x000fe4000f8ec0ff */
[----:B------:R-:W-:-:S04]  /*0510*/  @!UP4 UIADD3 UR8, UPT, UPT, -UR5, 0x100000, URZ ;  /* 0x001000000508c890 */ /* 0x000fc8000fffe1ff */
[----:B------:R-:W-:Y:S02]  /*0520*/  @!UP4 USHF.L.U32 UR9, UR8, 0xb, URZ ;  /* 0x0000000b0809c899 */ /* 0x000fe400080006ff */
[----:B------:R-:W-:Y:S02]  /*0530*/  @!UP4 USHF.L.U32 UR8, UR8, 0x1, URZ ;  /* 0x000000010808c899 */ /* 0x000fe400080006ff */
[----:B------:R-:W-:-:S04]  /*0540*/  @!UP4 UIADD3 UR4, UPT, UPT, -UR4, 0x100000, URZ ;  /* 0x001000000404c890 */ /* 0x000fc8000fffe1ff */
[----:B------:R-:W-:Y:S02]  /*0550*/  @!UP4 USHF.L.U32 UR5, UR4, 0xb, URZ ;  /* 0x0000000b0405c899 */ /* 0x000fe400080006ff */
[----:B------:R-:W-:Y:S01]  /*0560*/  @!UP4 USHF.L.U32 UR4, UR4, 0x1, URZ ;  /* 0x000000010404c899 */ /* 0x000fe200080006ff */
[----:B------:R-:W1:Y:S03]  /*0570*/  FENCE.VIEW.ASYNC.S ;  /* 0x00000000000073c6 */ /* 0x000e660000000000 */
[----:B-1----:R1:W2:Y:S08]  /*0580*/  @!UP4 SYNCS.EXCH.64 URZ, [UR6+0x30], UR8 ;  /* 0x0000300806ffc5b2 */ /* 0x0022b00008000100 */
[----:B------:R1:W3:Y:S01]  /*0590*/  @!UP4 SYNCS.EXCH.64 URZ, [UR6+0x38], UR4 ;  /* 0x0000380406ffc5b2 */ /* 0x0002e20008000100 */
[----:B------:R-:W-:Y:S01]  /*05a0*/  NOP ;  /* 0x0000000000007918 */ /* 0x000fe20000000000 */
[----:B------:R-:W-:Y:S05]  /*05b0*/  BRA.U !UP3, `(.L_x_6) ;  /* 0x000000010b087547 */ /* 0x000fea000b800000 */
[----:B--23--:R-:W-:Y:S01]  /*05c0*/  UCGABAR_ARV ;  /* 0x00000000000079c7 */ /* 0x00cfe20008000000 */
[----:B------:R-:W-:Y:S05]  /*05d0*/  BRA `(.L_x_7) ;  /* 0x0000000000047947 */ /* 0x000fea0003800000 */
.L_x_6:
[----:B--23--:R-:W-:Y:S01]  /*05e0*/  NOP ;  /* 0x0000000000007918 */ /* 0x00cfe20000000000 */
.L_x_7:
[----:B------:R-:W-:Y:S05]  /*05f0*/  BRA.U !UP3, `(.L_x_8) ;  /* 0x000000010b0c7547 */ /* 0x000fea000b800000 */
[----:B------:R-:W-:Y:S01]  /*0600*/  UCGABAR_WAIT ;  /* 0x0000000000007dc7 */ /* 0x000fe20008000000 */
[----:B------:R-:W-:Y:S01]  /*0610*/  CCTL.IVALL ;  /* 0x00000000ff00798f */ /* 0x000fe20002000000 */
[----:B------:R-:W-:Y:S05]  /*0620*/  BRA `(.L_x_9) ;  /* 0x0000000000047947 */ /* 0x000fea0003800000 */
.L_x_8:
[----:B------:R-:W-:Y:S06]  /*0630*/  BAR.SYNC.DEFER_BLOCKING 0x0 ;  /* 0x0000000000007b1d */ /* 0x000fec0000010000 */
.L_x_9:
[----:B------:R-:W-:Y:S05]  /*0640*/  BRA.U UP4, `(.L_x_10) ;  /* 0x0000000104407547 */ /* 0x000fea000b800000 */
[----:B-1----:R-:W-:Y:S01]  /*0650*/  UMOV UR6, 0x400 ;  /* 0x0000040000067882 */ /* 0x002fe20000000000 */
[----:B------:R-:W-:Y:S01]  /*0660*/  UMOV UR5, 0x20 ;  /* 0x0000002000057882 */ /* 0x000fe20000000000 */
[----:B------:R-:W-:Y:S01]  /*0670*/  UMOV UR4, 0xc0 ;  /* 0x000000c000047882 */ /* 0x000fe20000000000 */
[----:B------:R-:W-:Y:S02]  /*0680*/  ULEA UR6, UR32, UR6, 0x18 ;  /* 0x0000000620067291 */ /* 0x000fe4000f8ec0ff */
[----:B------:R-:W-:-:S04]  /*0690*/  UIADD3 UR8, UPT, UPT, -UR5, 0x100000, URZ ;  /* 0x0010000005087890 */ /* 0x000fc8000fffe1ff */
[----:B------:R-:W-:Y:S02]  /*06a0*/  USHF.L.U32 UR9, UR8, 0xb, URZ ;  /* 0x0000000b08097899 */ /* 0x000fe400080006ff */
[----:B------:R-:W-:Y:S02]  /*06b0*/  USHF.L.U32 UR8, UR8, 0x1, URZ ;  /* 0x0000000108087899 */ /* 0x000fe400080006ff */
[----:B------:R-:W-:-:S04]  /*06c0*/  UIADD3 UR4, UPT, UPT, -UR4, 0x100000, URZ ;  /* 0x0010000004047890 */ /* 0x000fc8000fffe1ff */
[----:B------:R-:W-:Y:S02]  /*06d0*/  USHF.L.U32 UR5, UR4, 0xb, URZ ;  /* 0x0000000b04057899 */ /* 0x000fe400080006ff */
[----:B------:R-:W-:Y:S01]  /*06e0*/  USHF.L.U32 UR4, UR4, 0x1, URZ ;  /* 0x0000000104047899 */ /* 0x000fe200080006ff */
[----:B------:R-:W1:Y:S03]  /*06f0*/  FENCE.VIEW.ASYNC.S ;  /* 0x00000000000073c6 */ /* 0x000e660000000000 */
[----:B-1----:R2:W3:Y:S01]  /*0700*/  SYNCS.EXCH.64 URZ, [UR6+0x40], UR8 ;  /* 0x0000400806ff75b2 */ /* 0x0024e20008000100 */
[----:B------:R2:W4:Y:S07]  /*0710*/  SYNCS.EXCH.64 URZ, [UR6+0x48], UR8 ;  /* 0x0000480806ff75b2 */ /* 0x00052e0008000100 */
[----:B------:R2:W1:Y:S01]  /*0720*/  SYNCS.EXCH.64 URZ, [UR6+0x50], UR4 ;  /* 0x0000500406ff75b2 */ /* 0x0004620008000100 */
[----:B------:R2:W1:Y:S02]  /*0730*/  SYNCS.EXCH.64 URZ, [UR6+0x58], UR4 ;  /* 0x0000580406ff75b2 */ /* 0x0004640008000100 */
[----:B--2---:R-:W-:Y:S01]  /*0740*/  NOP ;  /* 0x0000000000007918 */ /* 0x004fe20000000000 */
.L_x_10:
[----:B------:R-:W-:Y:S01]  /*0750*/  NOP ;  /* 0x0000000000007918 */ /* 0x000fe20000000000 */
[----:B-1-34-:R-:W-:Y:S06]  /*0760*/  BAR.SYNC.DEFER_BLOCKING 0x0 ;  /* 0x0000000000007b1d */ /* 0x01afec0000010000 */
[----:B------:R-:W-:Y:S05]  /*0770*/  BRA.U !UP3, `(.L_x_11) ;  /* 0x000000010b087547 */ /* 0x000fea000b800000 */
[----:B------:R-:W-:Y:S01]  /*0780*/  UCGABAR_ARV ;  /* 0x00000000000079c7 */ /* 0x000fe20008000000 */
[----:B------:R-:W-:Y:S05]  /*0790*/  BRA `(.L_x_12) ;  /* 0x0000000000047947 */ /* 0x000fea0003800000 */
.L_x_11:
[----:B------:R-:W-:Y:S01]  /*07a0*/  NOP ;  /* 0x0000000000007918 */ /* 0x000fe20000000000 */
.L_x_12:
[----:B------:R-:W-:Y:S05]  /*07b0*/  BRA.U !UP3, `(.L_x_13) ;  /* 0x000000010b0c7547 */ /* 0x000fea000b800000 */
[----:B------:R-:W-:Y:S01]  /*07c0*/  UCGABAR_WAIT ;  /* 0x0000000000007dc7 */ /* 0x000fe20008000000 */
[----:B------:R-:W-:Y:S01]  /*07d0*/  CCTL.IVALL ;  /* 0x00000000ff00798f */ /* 0x000fe20002000000 */
[----:B------:R-:W-:Y:S05]  /*07e0*/  BRA `(.L_x_14) ;  /* 0x0000000000047947 */ /* 0x000fea0003800000 */
.L_x_13:
[----:B------:R-:W-:Y:S06]  /*07f0*/  BAR.SYNC.DEFER_BLOCKING 0x0 ;  /* 0x0000000000007b1d */ /* 0x000fec0000010000 */
.L_x_14:
[----:B------:R-:W-:Y:S01]  /*0800*/  ISETP.NE.AND P0, PT, R70, 0x6, PT ;  /* 0x000000064600780c */ /* 0x000fe20003f05270 */
[----:B------:R-:W1:-:S12]  /*0810*/  LDCU.64 UR22, c[0x0][0x358] ;  /* 0x00006b00ff1677ac */ /* 0x000e580008000a00 */
[----:B------:R-:W-:Y:S05]  /*0820*/  @P0 BRA `(.L_x_15) ;  /* 0x0000000800a80947 */ /* 0x000fea0003800000 */
[----:B------:R-:W-:Y:S01]  /*0830*/  LOP3.LUT R0, R66, 0x1f, RZ, 0xc0, !PT ;  /* 0x0000001f42007812 */ /* 0x000fe200078ec0ff */
[----:B------:R-:W-:Y:S01]  /*0840*/  IMAD.MOV.U32 R18, RZ, RZ, 0x7fffffff ;  /* 0x7fffffffff127424 */ /* 0x000fe200078e00ff */
[----:B------:R-:W2:Y:S01]  /*0850*/  S2UR UR9, SR_CTAID.Z ;  /* 0x00000000000979c3 */ /* 0x000ea20000002700 */
[----:B------:R-:W2:Y:S01]  /*0860*/  LDCU.64 UR6, c[0x0][0x760] ;  /* 0x0000ec00ff0677ac */ /* 0x000ea20008000a00 */
[C---:B------:R-:W-:Y:S01]  /*0870*/  ISETP.GT.U32.AND P0, PT, R0.reuse, 0x7, PT ;  /* 0x000000070000780c */ /* 0x040fe20003f04070 */
[----:B------:R-:W3:Y:S01]  /*0880*/  LDCU.U8 UR8, c[0x0][0x768] ;  /* 0x0000ed00ff0877ac */ /* 0x000ee20008000000 */
[----:B------:R-:W4:Y:S01]  /*0890*/  LDCU.U8 UR10, c[0x0][0x769] ;  /* 0x0000ed20ff0a77ac */ /* 0x000f220008000000 */
[----:B------:R-:W5:Y:S10]  /*08a0*/  LDCU UR24, c[0x0][0x770] ;  /* 0x0000ee00ff1877ac */ /* 0x000f740008000800 */
[----:B------:R-:W1:Y:S02]  /*08b0*/  @!P0 LDC.64 R2, c[0x0][0x748] ;  /* 0x0001d200ff028b82 */ /* 0x000e640000000a00 */
[----:B-1----:R-:W-:-:S05]  /*08c0*/  @!P0 IMAD.WIDE.U32 R2, R0, 0x4, R2 ;  /* 0x0000000400028825 */ /* 0x002fca00078e0002 */
[----:B------:R-:W5:Y:S01]  /*08d0*/  @!P0 LDG.E R18, desc[UR22][R2.64] ;  /* 0x0000001602128981 */ /* 0x000f62000c1e1900 */
[----:B--2---:R-:W-:Y:S01]  /*08e0*/  UIMAD.WIDE.U32 UR4, UR9, UR7, URZ ;  /* 0x00000007090472a5 */ /* 0x004fe2000f8e00ff */
[----:B------:R-:W1:Y:S01]  /*08f0*/  S2UR UR16, SR_CTAID.X ;  /* 0x00000000001079c3 */ /* 0x000e620000002500 */
[----:B------:R-:W-:Y:S01]  /*0900*/  UISETP.GT.U32.AND UP0, UPT, UR9, 0xff, UPT ;  /* 0x000000ff0900788c */ /* 0x000fe2000bf04070 */
[----:B------:R-:W-:Y:S02]  /*0910*/  HFMA2 R0, -RZ, RZ, 0, 5.9604644775390625e-08 ;  /* 0x00000001ff007431 */ /* 0x000fe400000001ff */
[----:B------:R-:W-:Y:S02]  /*0920*/  IMAD.MOV.U32 R10, RZ, RZ, RZ ;  /* 0x000000ffff0a7224 */ /* 0x000fe400078e00ff */
[----:B------:R-:W-:Y:S02]  /*0930*/  UMOV UR11, UR5 ;  /* 0x00000005000b7c82 */ /* 0x000fe40008000000 */
[----:B------:R-:W-:-:S02]  /*0940*/  UIADD3 UR7, UPT, UPT, -UR11, UR9, URZ ;  /* 0x000000090b077290 */ /* 0x000fc4000fffe1ff */
[----:B------:R-:W2:Y:S02]  /*0950*/  LDCU.64 UR4, c[0x0][0x778] ;  /* 0x0000ef00ff0477ac */ /* 0x000ea40008000a00 */
[----:B---3--:R-:W-:-:S04]  /*0960*/  USHF.R.U32.HI UR7, URZ, UR8, UR7 ;  /* 0x00000008ff077299 */ /* 0x008fc80008011607 */
[----:B------:R-:W-:-:S04]  /*0970*/  UIADD3 UR11, UPT, UPT, UR11, UR7, URZ ;  /* 0x000000070b0b7290 */ /* 0x000fc8000fffe0ff */
[----:B----4-:R-:W-:Y:S02]  /*0980*/  USHF.R.U32.HI UR11, URZ, UR10, UR11 ;  /* 0x0000000aff0b7299 */ /* 0x010fe4000801160b */
[----:B-1----:R-:W-:Y:S02]  /*0990*/  ULOP3.LUT UR16, UR16, 0x1, URZ, 0xc0, !UPT ;  /* 0x0000000110107892 */ /* 0x002fe4000f8ec0ff */
[----:B------:R-:W-:Y:S01]  /*09a0*/  UIADD3 UR11, UPT, UPT, -UR11, URZ, URZ ;  /* 0x000000ff0b0b7290 */ /* 0x000fe2000fffe1ff */
[----:B------:R-:W1:Y:S03]  /*09b0*/  LDCU.U8 UR7, c[0x0][0x780] ;  /* 0x0000f000ff0777ac */ /* 0x000e660008000000 */
[----:B------:R-:W-:-:S04]  /*09c0*/  UIMAD UR6, UR11, UR6, UR9 ;  /* 0x000000060b0672a4 */ /* 0x000fc8000f8e0209 */
[----:B--2---:R-:W-:-:S03]  /*09d0*/  UIMAD.WIDE.U32 UR12, UR6, UR5, URZ ;  /* 0x00000005060c72a5 */ /* 0x004fc6000f8e00ff */
[----:B------:R-:W2:Y:S04]  /*09e0*/  LDCU.U8 UR11, c[0x0][0x781] ;  /* 0x0000f020ff0b77ac */ /* 0x000ea80008000000 */
[----:B------:R-:W-:Y:S02]  /*09f0*/  UMOV UR5, UR13 ;  /* 0x0000000d00057c82 */ /* 0x000fe40008000000 */
[----:B------:R-:W-:Y:S02]  /*0a00*/  UIADD3 UR18, UPT, UPT, UR6, -UR5, URZ ;  /* 0x8000000506127290 */ /* 0x000fe4000fffe0ff */
[----:B------:R-:W3:Y:S02]  /*0a10*/  LDCU.U8 UR13, c[0x0][0x774] ;  /* 0x0000ee80ff0d77ac */ /* 0x000ee40008000000 */
[----:B-1----:R-:W-:Y:S01]  /*0a20*/  USHF.R.U32.HI UR18, URZ, UR7, UR18 ;  /* 0x00000007ff127299 */ /* 0x002fe20008011612 */
[----:B------:R-:W1:Y:S03]  /*0a30*/  LDCU.U8 UR12, c[0x0][0x775] ;  /* 0x0000eea0ff0c77ac */ /* 0x000e660008000000 */
[----:B------:R-:W-:Y:S01]  /*0a40*/  UIADD3 UR18, UPT, UPT, UR5, UR18, URZ ;  /* 0x0000001205127290 */ /* 0x000fe2000fffe0ff */
[----:B------:R-:W4:Y:S03]  /*0a50*/  LDCU UR5, c[0x0][0x76c] ;  /* 0x0000ed80ff0577ac */ /* 0x000f260008000800 */
[----:B--2---:R-:W-:-:S04]  /*0a60*/  USHF.R.U32.HI UR18, URZ, UR11, UR18 ;  /* 0x0000000bff127299 */ /* 0x004fc80008011612 */
[----:B-----5:R-:W-:-:S07]  /*0a70*/  UIMAD.WIDE.U32 UR24, UR18, UR24, URZ ;  /* 0x00000018121872a5 */ /* 0x020fce000f8e00ff */
[----:B------:R-:W-:Y:S02]  /*0a80*/  UMOV UR19, UR25 ;  /* 0x0000001900137c82 */ /* 0x000fe40008000000 */
[----:B------:R-:W-:-:S04]  /*0a90*/  UIADD3 UR17, UPT, UPT, UR18, -UR19, URZ ;  /* 0x8000001312117290 */ /* 0x000fc8000fffe0ff */
[----:B---3--:R-:W-:-:S04]  /*0aa0*/  USHF.R.U32.HI UR17, URZ, UR13, UR17 ;  /* 0x0000000dff117299 */ /* 0x008fc80008011611 */
[----:B------:R-:W-:-:S04]  /*0ab0*/  UIADD3 UR17, UPT, UPT, UR19, UR17, URZ ;  /* 0x0000001113117290 */ /* 0x000fc8000fffe0ff */
[----:B-1----:R-:W-:-:S04]  /*0ac0*/  USHF.R.U32.HI UR17, URZ, UR12, UR17 ;  /* 0x0000000cff117299 */ /* 0x002fc80008011611 */
[----:B------:R-:W-:-:S04]  /*0ad0*/  UIADD3 UR17, UPT, UPT, -UR17, URZ, URZ ;  /* 0x000000ff11117290 */ /* 0x000fc8000fffe1ff */
[----:B----4-:R-:W-:Y:S02]  /*0ae0*/  UIMAD UR5, UR17, UR5, UR18 ;  /* 0x00000005110572a4 */ /* 0x010fe4000f8e0212 */
[----:B------:R-:W-:Y:S02]  /*0af0*/  UIADD3 UR18, UPT, UPT, -UR18, URZ, URZ ;  /* 0x000000ff12127290 */ /* 0x000fe4000fffe1ff */
[----:B------:R-:W-:Y:S02]  /*0b00*/  UIADD3 UR5, UPT, UPT, UR5, UR5, URZ ;  /* 0x0000000505057290 */ /* 0x000fe4000fffe0ff */
[----:B------:R-:W-:Y:S02]  /*0b10*/  UIMAD UR4, UR18, UR4, UR6 ;  /* 0x00000004120472a4 */ /* 0x000fe4000f8e0206 */
[----:B------:R-:W-:-:S04]  /*0b20*/  ULOP3.LUT UR5, UR5, UR16, URZ, 0xfc, !UPT ;  /* 0x0000001005057292 */ /* 0x000fc8000f8efcff */
[----:B------:R-:W-:Y:S02]  /*0b30*/  MOV R5, UR4 ;  /* 0x0000000400057c02 */ /* 0x000fe40008000f00 */
[----:B------:R-:W-:Y:S01]  /*0b40*/  IMAD.U32 R4, RZ, RZ, UR5 ;  /* 0x00000005ff047e24 */ /* 0x000fe2000f8e00ff */
[----:B------:R1:W2:Y:S01]  /*0b50*/  SHFL.IDX PT, R2, R18, 0x7, 0x1f ;  /* 0x00e01f0012027f89 */ /* 0x0002a200000e0000 */
[----:B------:R-:W-:Y:S05]  /*0b60*/  BRA.U UP0, `(.L_x_16) ;  /* 0x0000000500647547 */ /* 0x000fea000b800000 */
[----:B------:R-:W3:Y:S01]  /*0b70*/  LDC R0, c[0x0][0x374] ;  /* 0x0000dd00ff007b82 */ /* 0x000ee20000000800 */
[----:B--2---:R-:W-:Y:S01]  /*0b80*/  SHF.R.S32.HI R17, RZ, 0x1f, R2 ;  /* 0x0000001fff117819 */ /* 0x004fe20000011402 */
[----:B------:R-:W-:Y:S02]  /*0b90*/  IMAD.U32 R19, RZ, RZ, UR9 ;  /* 0x00000009ff137e24 */ /* 0x000fe4000f8e00ff */
[----:B------:R-:W-:Y:S01]  /*0ba0*/  IMAD.MOV.U32 R6, RZ, RZ, -0x1 ;  /* 0xffffffffff067424 */ /* 0x000fe200078e00ff */
[----:B------:R-:W-:Y:S01]  /*0bb0*/  LEA.HI R17, R17, R2, RZ, 0x7 ;  /* 0x0000000211117211 */ /* 0x000fe200078f38ff */
[----:B------:R-:W-:Y:S02]  /*0bc0*/  IMAD.MOV.U32 R10, RZ, RZ, RZ ;  /* 0x000000ffff0a7224 */ /* 0x000fe400078e00ff */
[----:B------:R-:W3:Y:S01]  /*0bd0*/  LDC R7, c[0x0][0x370] ;  /* 0x0000dc00ff077b82 */ /* 0x000ee20000000800 */
[----:B------:R-:W-:Y:S01]  /*0be0*/  LOP3.LUT R3, R17, 0xffffff80, RZ, 0xc0, !PT ;  /* 0xffffff8011037812 */ /* 0x000fe200078ec0ff */
[----:B------:R-:W-:-:S03]  /*0bf0*/  IMAD.MOV.U32 R15, RZ, RZ, RZ ;  /* 0x000000ffff0f7224 */ /* 0x000fc600078e00ff */
[----:B------:R-:W-:-:S03]  /*0c00*/  ISETP.NE.AND P0, PT, R2, R3, PT ;  /* 0x000000030200720c */ /* 0x000fc60003f05270 */
[----:B------:R-:W2:Y:S01]  /*0c10*/  LDC R16, c[0x0][0x378] ;  /* 0x0000de00ff107b82 */ /* 0x000ea20000000800 */
[----:B------:R-:W-:-:S07]  /*0c20*/  ISETP.LT.AND P0, PT, R2, RZ, P0 ;  /* 0x000000ff0200720c */ /* 0x000fce0000701270 */
[----:B------:R-:W4:Y:S08]  /*0c30*/  LDC R12, c[0x0][0x770] ;  /* 0x0001dc00ff0c7b82 */ /* 0x000f300000000800 */
[----:B------:R-:W1:Y:S01]  /*0c40*/  LDC R11, c[0x0][0x76c] ;  /* 0x0001db00ff0b7b82 */ /* 0x000e620000000800 */
[----:B---3--:R-:W-:Y:S01]  /*0c50*/  IMAD R7, R0, R7, RZ ;  /* 0x0000000700077224 */ /* 0x008fe200078e02ff */
[----:B------:R-:W-:-:S02]  /*0c60*/  SHF.R.S32.HI R0, RZ, 0x7, R17 ;  /* 0x00000007ff007819 */ /* 0x000fc40000011411 */
[----:B------:R-:W-:-:S03]  /*0c70*/  LEA.HI.SX32 R17, R17, 0xffffffff, 0x19 ;  /* 0xffffffff11117811 */ /* 0x000fc600078fcaff */
[----:B------:R-:W-:Y:S01]  /*0c80*/  @!P0 IMAD.MOV R17, RZ, RZ, R0 ;  /* 0x000000ffff118224 */ /* 0x000fe200078e0200 */
[----:B------:R-:W3:Y:S01]  /*0c90*/  LDC.64 R8, c[0x0][0x760] ;  /* 0x0001d800ff087b82 */ /* 0x000ee20000000a00 */
[----:B--2---:R-:W-:Y:S02]  /*0ca0*/  IMAD R16, R7, R16, RZ ;  /* 0x0000001007107224 */ /* 0x004fe400078e02ff */
[----:B------:R-:W-:-:S03]  /*0cb0*/  IMAD.MOV.U32 R0, RZ, RZ, 0x1 ;  /* 0x00000001ff007424 */ /* 0x000fc600078e00ff */
[----:B------:R-:W-:Y:S02]  /*0cc0*/  LEA.HI R16, R16, R16, RZ, 0x1 ;  /* 0x0000001010107211 */ /* 0x000fe400078f08ff */
[----:B------:R-:W2:Y:S02]  /*0cd0*/  LDC.64 R2, c[0x0][0x778] ;  /* 0x0001de00ff027b82 */ /* 0x000ea40000000a00 */
[----:B----4-:R-:W-:-:S07]  /*0ce0*/  SHF.R.S32.HI R16, RZ, 0x1, R16 ;  /* 0x00000001ff107819 */ /* 0x010fce0000011410 */
.L_x_21:
[----:B------:R-:W-:-:S13]  /*0cf0*/  ISETP.GE.AND P0, PT, R4, R17, PT ;  /* 0x000000110400720c */ /* 0x000fda0003f06270 */
[----:B------:R-:W-:Y:S05]  /*0d00*/  @P0 BRA `(.L_x_17) ;  /* 0x0000000000940947 */ /* 0x000fea0003800000 */
[----:B------:R-:W-:-:S04]  /*0d10*/  SHF.L.U32 R7, R4, 0x7, RZ ;  /* 0x0000000704077819 */ /* 0x000fc800000006ff */
[----:B------:R-:W-:-:S13]  /*0d20*/  ISETP.GE.AND P0, PT, R7, R15, PT ;  /* 0x0000000f0700720c */ /* 0x000fda0003f06270 */
[----:B------:R-:W-:Y:S05]  /*0d30*/  @!P0 BRA `(.L_x_18) ;  /* 0x0000000000388947 */ /* 0x000fea0003800000 */
[----:B------:R-:W-:Y:S01]  /*0d40*/  VIADD R13, R6, 0x1 ;  /* 0x00000001060d7836 */ /* 0x000fe20000000000 */
[----:B------:R-:W-:-:S04]  /*0d50*/  MOV R6, 0xffffffff ;  /* 0xffffffff00067802 */ /* 0x000fc80000000f00 */
[----:B------:R-:W-:-:S13]  /*0d60*/  ISETP.GT.U32.AND P0, PT, R13, 0x1f, PT ;  /* 0x0000001f0d00780c */ /* 0x000fda0003f04070 */
[----:B------:R-:W-:Y:S05]  /*0d70*/  @P0 BRA `(.L_x_19) ;  /* 0x0000000000240947 */ /* 0x000fea0003800000 */
[----:B------:R-:W-:Y:S01]  /*0d80*/  ISETP.GT.AND P0, PT, R18, R7, PT ;  /* 0x000000071200720c */ /* 0x000fe20003f04270 */
[----:B------:R-:W-:-:S05]  /*0d90*/  IMAD.MOV.U32 R6, RZ, RZ, -0x1 ;  /* 0xffffffffff067424 */ /* 0x000fca00078e00ff */
[----:B------:R-:W-:-:S07]  /*0da0*/  SHF.L.U32 R6, R6, R13, RZ ;  /* 0x0000000d06067219 */ /* 0x000fce00000006ff */
[----:B------:R-:W-:-:S04]  /*0db0*/  VOTE.ANY R7, PT, P0 ;  /* 0x0000000000077806 */ /* 0x000fc800000e0100 */
[----:B------:R-:W-:-:S05]  /*0dc0*/  LOP3.LUT P0, R7, R7, RZ, R6, 0xa0, !PT ;  /* 0x000000ff07077212 */ /* 0x000fca000780a006 */
[----:B------:R-:W-:-:S05]  /*0dd0*/  VIADD R6, R7, 0xffffffff ;  /* 0xffffffff07067836 */ /* 0x000fca0000000000 */
[----:B------:R-:W-:-:S04]  /*0de0*/  LOP3.LUT R7, R7, R6, RZ, 0xc, !PT ;  /* 0x0000000607077212 */ /* 0x000fc800078e0cff */
[----:B------:R-:W4:Y:S02]  /*0df0*/  POPC R6, R7 ;  /* 0x0000000700067309 */ /* 0x000f240000000000 */
[----:B----4-:R-:W-:-:S07]  /*0e00*/  SEL R6, R6, 0xffffffff, P0 ;  /* 0xffffffff06067807 */ /* 0x010fce0000000000 */
.L_x_19:
[----:B------:R4:W3:Y:S02]  /*0e10*/  SHFL.IDX PT, R15, R18, R6, 0x1f ;  /* 0x00001f06120f7589 */ /* 0x0008e400000e0000 */
.L_x_18:
[----:B------:R-:W5:Y:S01]  /*0e20*/  S2R R13, SR_CgaCtaId ;  /* 0x00000000000d7919 */ /* 0x000f620000008800 */
[----:B------:R-:W-:Y:S01]  /*0e30*/  MOV R14, 0x400 ;  /* 0x00000400000e7802 */ /* 0x000fe20000000f00 */
[----:B------:R-:W-:-:S03]  /*0e40*/  IMAD.U32 R21, R0, -0x80000000, RZ ;  /* 0x8000000000157824 */ /* 0x000fc600078e00ff */
[----:B-----5:R-:W-:-:S05]  /*0e50*/  LEA R13, R13, R14, 0x18 ;  /* 0x0000000e0d0d7211 */ /* 0x020fca00078ec0ff */
[----:B------:R-:W-:-:S04]  /*0e60*/  IMAD R14, R10, 0x8, R13 ;  /* 0x000000080a0e7824 */ /* 0x000fc800078e020d */
[----:B------:R-:W5:Y:S02]  /*0e70*/  SYNCS.PHASECHK.TRANS64.TRYWAIT P0, [R14+URZ+0x50], R21 ;  /* 0x000050150e0075a7 */ /* 0x000f6400080011ff */
[----:B-----5:R-:W-:Y:S05]  /*0e80*/  @!P0 BRA `(.L_x_20) ;  /* 0x0000004000348947 */ /* 0x020fea0003800000 */
.L_x_70:
[----:B------:R-:W-:Y:S01]  /*0e90*/  ELECT P0, URZ, PT ;  /* 0x0000000000ff782f */ /* 0x000fe20003800000 */
[----:B------:R-:W-:-:S12]  /*0ea0*/  IMAD.MOV.U32 R7, RZ, RZ, 0x1 ;  /* 0x00000001ff077424 */ /* 0x000fd800078e00ff */
[C---:B------:R-:W-:Y:S02]  /*0eb0*/  @P0 IMAD R13, R10.reuse, 0x10, R13 ;  /* 0x000000100a0d0824 */ /* 0x040fe400078e020d */
[----:B------:R-:W-:-:S03]  /*0ec0*/  VIADD R10, R10, 0x1 ;  /* 0x000000010a0a7836 */ /* 0x000fc60000000000 */
[----:B------:R4:W-:Y:S02]  /*0ed0*/  @P0 STS.128 [R13+0x2c810], R4 ;  /* 0x02c810040d000388 */ /* 0x0009e40000000c00 */
[----:B------:R-:W-:Y:S01]  /*0ee0*/  ISETP.NE.AND P0, PT, R10, 0x2, PT ;  /* 0x000000020a00780c */ /* 0x000fe20003f05270 */
[----:B------:R5:W-:Y:S06]  /*0ef0*/  MEMBAR.ALL.CTA ;  /* 0x0000000000007992 */ /* 0x000bec0000008000 */
[----:B-----5:R-:W5:Y:S01]  /*0f00*/  FENCE.VIEW.ASYNC.S ;  /* 0x00000000000073c6 */ /* 0x020f620000000000 */
[----:B----4-:R-:W-:-:S02]  /*0f10*/  SEL R21, RZ, 0x1, P0 ;  /* 0x00000001ff157807 */ /* 0x010fc40000000000 */
[----:B------:R-:W-:Y:S02]  /*0f20*/  SEL R10, R10, RZ, P0 ;  /* 0x000000ff0a0a7207 */ /* 0x000fe40000000000 */
[----:B------:R-:W-:Y:S01]  /*0f30*/  LOP3.LUT R0, R0, R21, RZ, 0x3c, !PT ;  /* 0x0000001500007212 */ /* 0x000fe200078e3cff */
[----:B-----5:R-:W-:Y:S06]  /*0f40*/  BAR.SYNC.DEFER_BLOCKING 0x4, 0x20 ;  /* 0x0100800000007b1d */ /* 0x020fec0000010000 */
[----:B------:R4:W-:Y:S02]  /*0f50*/  SYNCS.ARRIVE.TRANS64.ART0 RZ, [R14+URZ+0x40], R7 ;  /* 0x000040070eff79a7 */ /* 0x0009e400085000ff */
.L_x_17:
[----:B------:R-:W-:-:S04]  /*0f60*/  IMAD.IADD R19, R16, 0x1, R19 ;  /* 0x0000000110137824 */ /* 0x000fc800078e0213 */
[C---:B---3--:R-:W-:Y:S01]  /*0f70*/  IMAD.HI.U32 R5, R19.reuse, R9, RZ ;  /* 0x0000000913057227 */ /* 0x048fe200078e00ff */
[----:B------:R-:W-:-:S04]  /*0f80*/  ISETP.GE.AND P0, PT, R19, 0x100, PT ;  /* 0x000001001300780c */ /* 0x000fc80003f06270 */
[----:B------:R-:W-:-:S04]  /*0f90*/  IADD3 R4, PT, PT, R19, -R5, RZ ;  /* 0x8000000513047210 */ /* 0x000fc80007ffe0ff */
[----:B------:R-:W-:-:S05]  /*0fa0*/  SHF.R.U32.HI R4, RZ, UR8, R4 ;  /* 0x00000008ff047c19 */ /* 0x000fca0008011604 */
[----:B------:R-:W-:-:S05]  /*0fb0*/  IMAD.IADD R4, R5, 0x1, R4 ;  /* 0x0000000105047824 */ /* 0x000fca00078e0204 */
[----:B----4-:R-:W-:-:S04]  /*0fc0*/  SHF.R.U32.HI R14, RZ, UR10, R4 ;  /* 0x0000000aff0e7c19 */ /* 0x010fc80008011604 */
[----:B------:R-:W-:-:S05]  /*0fd0*/  IADD3 R14, PT, PT, -R14, RZ, RZ ;  /* 0x000000ff0e0e7210 */ /* 0x000fca0007ffe1ff */
[----:B------:R-:W-:-:S04]  /*0fe0*/  IMAD R14, R8, R14, R19 ;  /* 0x0000000e080e7224 */ /* 0x000fc800078e0213 */
[----:B--2---:R-:W-:-:S04]  /*0ff0*/  IMAD.HI.U32 R5, R14, R3, RZ ;  /* 0x000000030e057227 */ /* 0x004fc800078e00ff */
[----:B------:R-:W-:-:S05]  /*1000*/  IMAD.IADD R4, R14, 0x1, -R5 ;  /* 0x000000010e047824 */ /* 0x000fca00078e0a05 */
[----:B------:R-:W-:-:S04]  /*1010*/  SHF.R.U32.HI R4, RZ, UR7, R4 ;  /* 0x00000007ff047c19 */ /* 0x000fc80008011604 */
[----:B------:R-:W-:-:S04]  /*1020*/  IADD3 R5, PT, PT, R5, R4, RZ ;  /* 0x0000000405057210 */ /* 0x000fc80007ffe0ff */
[----:B------:R-:W-:-:S05]  /*1030*/  SHF.R.U32.HI R5, RZ, UR11, R5 ;  /* 0x0000000bff057c19 */ /* 0x000fca0008011605 */
[----:B------:R-:W-:-:S04]  /*1040*/  IMAD.HI.U32 R7, R5, R12, RZ ;  /* 0x0000000c05077227 */ /* 0x000fc800078e00ff */
[----:B------:R-:W-:-:S05]  /*1050*/  IMAD.IADD R4, R5, 0x1, -R7 ;  /* 0x0000000105047824 */ /* 0x000fca00078e0a07 */
[----:B------:R-:W-:-:S04]  /*1060*/  SHF.R.U32.HI R4, RZ, UR13, R4 ;  /* 0x0000000dff047c19 */ /* 0x000fc80008011604 */
[----:B------:R-:W-:-:S04]  /*1070*/  IADD3 R4, PT, PT, R7, R4, RZ ;  /* 0x0000000407047210 */ /* 0x000fc80007ffe0ff */
[----:B------:R-:W-:-:S05]  /*1080*/  SHF.R.U32.HI R4, RZ, UR12, R4 ;  /* 0x0000000cff047c19 */ /* 0x000fca0008011604 */
[----:B------:R-:W-:-:S04]  /*1090*/  IMAD.MOV R4, RZ, RZ, -R4 ;  /* 0x000000ffff047224 */ /* 0x000fc800078e0a04 */
[----:B-1----:R-:W-:Y:S01]  /*10a0*/  IMAD R4, R11, R4, R5 ;  /* 0x000000040b047224 */ /* 0x002fe200078e0205 */
[----:B------:R-:W-:-:S03]  /*10b0*/  IADD3 R5, PT, PT, -R5, RZ, RZ ;  /* 0x000000ff05057210 */ /* 0x000fc60007ffe1ff */
[----:B------:R-:W-:Y:S02]  /*10c0*/  IMAD.IADD R4, R4, 0x1, R4 ;  /* 0x0000000104047824 */ /* 0x000fe400078e0204 */
[----:B------:R-:W-:-:S03]  /*10d0*/  IMAD R5, R2, R5, R14 ;  /* 0x0000000502057224 */ /* 0x000fc600078e020e */
[----:B------:R-:W-:Y:S01]  /*10e0*/  LOP3.LUT R4, R4, UR16, RZ, 0xfc, !PT ;  /* 0x0000001004047c12 */ /* 0x000fe2000f8efcff */
[----:B------:R-:W-:Y:S06]  /*10f0*/  @!P0 BRA `(.L_x_21) ;  /* 0xfffffff800fc8947 */ /* 0x000fec000383ffff */
.L_x_16:
[----:B------:R-:W3:Y:S01]  /*1100*/  S2UR UR32, SR_CgaCtaId ;  /* 0x00000000002079c3 */ /* 0x000ee20000008800 */
[----:B------:R-:W-:Y:S01]  /*1110*/  UMOV UR4, 0x400 ;  /* 0x0000040000047882 */ /* 0x000fe20000000000 */
[----:B------:R-:W-:Y:S01]  /*1120*/  IMAD.U32 R6, R0, -0x80000000, RZ ;  /* 0x8000000000067824 */ /* 0x000fe200078e00ff */
[C---:B------:R-:W-:Y:S01]  /*1130*/  ISETP.NE.AND P0, PT, R10.reuse, 0x1, PT ;  /* 0x000000010a00780c */ /* 0x040fe20003f05270 */
[----:B------:R-:W-:-:S05]  /*1140*/  VIADD R3, R10, 0x2 ;  /* 0x000000020a037836 */ /* 0x000fca0000000000 */
[----:B------:R-:W-:Y:S01]  /*1150*/  SEL R3, R3, 0x1, P0 ;  /* 0x0000000103037807 */ /* 0x000fe20000000000 */
[----:B---3--:R-:W-:-:S06]  /*1160*/  ULEA UR4, UR32, UR4, 0x18 ;  /* 0x0000000420047291 */ /* 0x008fcc000f8ec0ff */
[----:B--2---:R-:W-:-:S04]  /*1170*/  LEA R2, R10, UR4, 0x3 ;  /* 0x000000040a027c11 */ /* 0x004fc8000f8e18ff */
[----:B------:R-:W2:Y:S02]  /*1180*/  SYNCS.PHASECHK.TRANS64.TRYWAIT P1, [R2+URZ+0x50], R6 ;  /* 0x00005006020075a7 */ /* 0x000ea400080211ff */
[----:B--2---:R-:W-:Y:S05]  /*1190*/  @!P1 BRA `(.L_x_22) ;  /* 0x0000003c00889947 */ /* 0x004fea0003800000 */
.L_x_72:
[----:B------:R-:W-:Y:S02]  /*11a0*/  ELECT P2, URZ, PT ;  /* 0x0000000000ff782f */ /* 0x000fe40003840000 */
[C---:B------:R-:W-:Y:S01]  /*11b0*/  ISETP.NE.AND P0, PT, R3.reuse, 0x2, PT ;  /* 0x000000020300780c */ /* 0x040fe20003f05270 */
[----:B--2---:R-:W-:Y:S02]  /*11c0*/  IMAD.MOV.U32 R7, RZ, RZ, RZ ;  /* 0x000000ffff077224 */ /* 0x004fe400078e00ff */
[----:B------:R-:W-:Y:S01]  /*11d0*/  IMAD.MOV.U32 R11, RZ, RZ, 0x1 ;  /* 0x00000001ff0b7424 */ /* 0x000fe200078e00ff */
[----:B------:R-:W-:Y:S02]  /*11e0*/  ISETP.EQ.XOR P1, PT, R10, 0x1, !P0 ;  /* 0x000000010a00780c */ /* 0x000fe40004722a70 */
[----:B------:R-:W-:Y:S02]  /*11f0*/  SEL R3, R3, RZ, P0 ;  /* 0x000000ff03037207 */ /* 0x000fe40000000000 */
[----:B------:R-:W-:-:S02]  /*1200*/  SEL R9, RZ, 0x1, !P1 ;  /* 0x00000001ff097807 */ /* 0x000fc40004800000 */
[----:B------:R-:W-:Y:S02]  /*1210*/  LEA R3, R3, UR4, 0x3 ;  /* 0x0000000403037c11 */ /* 0x000fe4000f8e18ff */
[----:B------:R-:W-:Y:S01]  /*1220*/  @P2 LEA R10, R10, UR4, 0x4 ;  /* 0x000000040a0a2c11 */ /* 0x000fe2000f8e20ff */
[----:B------:R-:W-:Y:S01]  /*1230*/  @P2 IMAD.MOV.U32 R6, RZ, RZ, -0x1 ;  /* 0xffffffffff062424 */ /* 0x000fe200078e00ff */
[----:B------:R-:W-:-:S04]  /*1240*/  LOP3.LUT R9, R0, R9, RZ, 0x3c, !PT ;  /* 0x0000000900097212 */ /* 0x000fc800078e3cff */
[----:B------:R2:W-:Y:S01]  /*1250*/  @P2 STS.128 [R10+0x2c810], R4 ;  /* 0x02c810040a002388 */ /* 0x0005e20000000c00 */
[----:B------:R-:W-:Y:S01]  /*1260*/  IMAD.U32 R8, R9, -0x80000000, RZ ;  /* 0x8000000009087824 */ /* 0x000fe200078e00ff */
[----:B------:R3:W-:Y:S06]  /*1270*/  MEMBAR.ALL.CTA ;  /* 0x0000000000007992 */ /* 0x0007ec0000008000 */
[----:B---3--:R-:W3:Y:S02]  /*1280*/  FENCE.VIEW.ASYNC.S ;  /* 0x00000000000073c6 */ /* 0x008ee40000000000 */
[----:B---3--:R-:W-:Y:S06]  /*1290*/  BAR.SYNC.DEFER_BLOCKING 0x4, 0x20 ;  /* 0x0100800000007b1d */ /* 0x008fec0000010000 */
[----:B------:R2:W-:Y:S01]  /*12a0*/  SYNCS.ARRIVE.TRANS64.ART0 RZ, [R2+URZ+0x40], R11 ;  /* 0x0000400b02ff79a7 */ /* 0x0005e200085000ff */
[----:B------:R-:W3:Y:S02]  /*12b0*/  SYNCS.PHASECHK.TRANS64.TRYWAIT P0, [R3+URZ+0x50], R8 ;  /* 0x00005008030075a7 */ /* 0x000ee400080011ff */
[----:B--23--:R-:W-:Y:S05]  /*12c0*/  @!P0 BRA `(.L_x_23) ;  /* 0x0000003c00548947 */ /* 0x00cfea0003800000 */
.L_x_15:
[----:B------:R-:W-:-:S13]  /*12d0*/  ISETP.NE.AND P0, PT, R70, 0x5, PT ;  /* 0x000000054600780c */ /* 0x000fda0003f05270 */
[----:B------:R-:W-:Y:S05]  /*12e0*/  @P0 BRA `(.L_x_24) ;  /* 0x0000000400e40947 */ /* 0x000fea0003800000 */
[----:B------:R-:W-:Y:S02]  /*12f0*/  UMOV UR4, 0x400 ;  /* 0x0000040000047882 */ /* 0x000fe40000000000 */
[----:B------:R-:W-:-:S09]  /*1300*/  ULEA UR32, UR32, UR4, 0x18 ;  /* 0x0000000420207291 */ /* 0x000fd2000f8ec0ff */
[----:B------:R-:W3:Y:S02]  /*1310*/  SYNCS.PHASECHK.TRANS64.TRYWAIT P0, [UR32+0x40], RZ ;  /* 0x000040ffff0075a7 */ /* 0x000ee40008001120 */
[----:B---3--:R-:W-:Y:S05]  /*1320*/  @!P0 BRA `(.L_x_25) ;  /* 0x0000003c00548947 */ /* 0x008fea0003800000 */
.L_x_75:
[----:B------:R-:W4:Y:S01]  /*1330*/  LDS.128 R4, [UR32+0x2c810] ;  /* 0x02c81020ff047984 */ /* 0x000f220008000c00 */
[----:B---3--:R-:W-:Y:S01]  /*1340*/  HFMA2 R0, -RZ, RZ, 0, 5.9604644775390625e-08 ;  /* 0x00000001ff007431 */ /* 0x008fe200000001ff */
[----:B------:R-:W-:Y:S01]  /*1350*/  UMOV UR35, 0x1 ;  /* 0x0000000100237882 */ /* 0x000fe20000000000 */
[----:B------:R-:W-:Y:S01]  /*1360*/  UMOV UR34, URZ ;  /* 0x000000ff00227c82 */ /* 0x000fe20008000000 */
[----:B------:R3:W-:Y:S06]  /*1370*/  MEMBAR.ALL.CTA ;  /* 0x0000000000007992 */ /* 0x0007ec0000008000 */
[----:B---3--:R-:W3:Y:S02]  /*1380*/  FENCE.VIEW.ASYNC.S ;  /* 0x00000000000073c6 */ /* 0x008ee40000000000 */
[----:B---3--:R3:W-:Y:S01]  /*1390*/  SYNCS.ARRIVE.TRANS64.ART0 RZ, [UR32+0x50], R0 ;  /* 0x00005000ffff79a7 */ /* 0x0087e20008500020 */
[----:B----4-:R-:W-:-:S13]  /*13a0*/  ISETP.NE.AND P0, PT, R7, 0x1, PT ;  /* 0x000000010700780c */ /* 0x010fda0003f05270 */
[----:B---3--:R-:W-:Y:S05]  /*13b0*/  @P0 BRA `(.L_x_26) ;  /* 0x0000000400700947 */ /* 0x008fea0003800000 */
[----:B------:R-:W3:Y:S01]  /*13c0*/  LDCU.64 UR4, c[0x0][0x348] ;  /* 0x00006900ff0477ac */ /* 0x000ee20008000a00 */
[----:B------:R-:W-:Y:S01]  /*13d0*/  R2UR UR12, R5 ;  /* 0x00000000050c72ca */ /* 0x000fe200000e0000 */
[----:B------:R-:W-:Y:S01]  /*13e0*/  IMAD.MOV.U32 R8, RZ, RZ, 0x1 ;  /* 0x00000001ff087424 */ /* 0x000fe200078e00ff */
[----:B------:R-:W-:Y:S01]  /*13f0*/  R2UR UR20, R4 ;  /* 0x00000000041472ca */ /* 0x000fe200000e0000 */
[----:B------:R-:W-:Y:S01]  /*1400*/  IMAD.MOV.U32 R2, RZ, RZ, RZ ;  /* 0x000000ffff027224 */ /* 0x000fe200078e00ff */
[----:B------:R-:W-:Y:S01]  /*1410*/  R2UR UR28, R6 ;  /* 0x00000000061c72ca */ /* 0x000fe200000e0000 */
[----:B------:R-:W-:Y:S01]  /*1420*/  UMOV UR35, 0x1 ;  /* 0x0000000100237882 */ /* 0x000fe20000000000 */
[----:B------:R-:W-:Y:S01]  /*1430*/  UMOV UR34, URZ ;  /* 0x000000ff00227c82 */ /* 0x000fe20008000000 */
[----:B------:R-:W-:Y:S01]  /*1440*/  UMOV UR18, URZ ;  /* 0x000000ff00127c82 */ /* 0x000fe20008000000 */
[----:B------:R-:W-:Y:S01]  /*1450*/  UMOV UR10, URZ ;  /* 0x000000ff000a7c82 */ /* 0x000fe20008000000 */
[----:B---3--:R-:W-:-:S02]  /*1460*/  UIADD3 UR42, UP3, UPT, UR4, 0x40, URZ ;  /* 0x00000040042a7890 */ /* 0x008fc4000ff7e0ff */
[----:B------:R-:W-:Y:S02]  /*1470*/  UIADD3 UR40, UP2, UPT, UR4, 0xc0, URZ ;  /* 0x000000c004287890 */ /* 0x000fe4000ff5e0ff */
[----:B------:R-:W-:Y:S02]  /*1480*/  UIADD3 UR38, UP1, UPT, UR4, 0x140, URZ ;  /* 0x0000014004267890 */ /* 0x000fe4000ff3e0ff */
[----:B------:R-:W-:Y:S02]  /*1490*/  UIADD3 UR36, UP0, UPT, UR4, 0x1c0, URZ ;  /* 0x000001c004247890 */ /* 0x000fe4000ff1e0ff */
[----:B------:R-:W-:Y:S02]  /*14a0*/  UIADD3.X UR43, UPT, UPT, URZ, UR5, URZ, UP3, !UPT ;  /* 0x00000005ff2b7290 */ /* 0x000fe40009ffe4ff */
[----:B------:R-:W-:Y:S02]  /*14b0*/  UIADD3.X UR41, UPT, UPT, URZ, UR5, URZ, UP2, !UPT ;  /* 0x00000005ff297290 */ /* 0x000fe400097fe4ff */
[----:B------:R-:W-:-:S02]  /*14c0*/  UIADD3.X UR39, UPT, UPT, URZ, UR5, URZ, UP1, !UPT ;  /* 0x00000005ff277290 */ /* 0x000fc40008ffe4ff */
[----:B------:R-:W-:-:S12]  /*14d0*/  UIADD3.X UR37, UPT, UPT, URZ, UR5, URZ, UP0, !UPT ;  /* 0x00000005ff257290 */ /* 0x000fd800087fe4ff */
.L_x_31:
[----:B------:R-:W-:Y:S01]  /*14e0*/  USHF.L.U32 UR4, UR35, 0x1f, URZ ;  /* 0x0000001f23047899 */ /* 0x000fe200080006ff */
[----:B------:R-:W-:Y:S01]  /*14f0*/  HFMA2 R4, -RZ, RZ, 0, -16 ;  /* 0x0000cc00ff047431 */ /* 0x000fe200000001ff */
[----:B------:R-:W-:Y:S02]  /*1500*/  ULEA UR5, UR34, UR32, 0x3 ;  /* 0x0000002022057291 */ /* 0x000fe4000f8e18ff */
[----:B------:R-:W-:Y:S02]  /*1510*/  ULEA UR27, UR12, UR15, 0x1 ;  /* 0x0000000f0c1b7291 */ /* 0x000fe4000f8e08ff */
[----:B--2---:R-:W-:Y:S01]  /*1520*/  MOV R3, UR4 ;  /* 0x0000000400037c02 */ /* 0x004fe20008000f00 */
[----:B------:R-:W-:Y:S02]  /*1530*/  USHF.L.U32 UR7, UR20, 0x7, URZ ;  /* 0x0000000714077899 */ /* 0x000fe400080006ff */
[----:B------:R-:W-:Y:S02]  /*1540*/  UIADD3 UR12, UPT, UPT, UR15, UR12, UR12 ;  /* 0x0000000c0f0c7290 */ /* 0x000fe4000fffe00c */
[----:B------:R2:W3:Y:S01]  /*1550*/  SYNCS.PHASECHK.TRANS64.TRYWAIT P2, [UR5+0x18], R3 ;  /* 0x00001803ff0075a7 */ /* 0x0004e20008041105 */
[----:B------:R-:W-:Y:S01]  /*1560*/  USHF.L.U32 UR27, UR27, 0x7, URZ ;  /* 0x000000071b1b7899 */ /* 0x000fe200080006ff */
[----:B------:R-:W-:-:S11]  /*1570*/  UMOV UR33, URZ ;  /* 0x000000ff00217c82 */ /* 0x000fd60008000000 */
.L_x_29:
[----:B----4-:R-:W-:Y:S02]  /*1580*/  USHF.L.U32 UR6, UR33, 0x7, URZ ;  /* 0x0000000721067899 */ /* 0x010fe400080006ff */
[----:B------:R-:W-:Y:S02]  /*1590*/  ULEA UR5, UR34, UR32, 0x3 ;  /* 0x0000002022057291 */ /* 0x000fe4000f8e18ff */
[----:B------:R-:W-:Y:S02]  /*15a0*/  ULEA UR8, UR34, UR15, 0x1 ;  /* 0x0000000f22087291 */ /* 0x000fe4000f8e08ff */
[----:B------:R-:W-:Y:S02]  /*15b0*/  ULEA UR4, UR34, UR32, 0xe ;  /* 0x0000002022047291 */ /* 0x000fe4000f8e70ff */
[----:B------:R-:W-:Y:S02]  /*15c0*/  ULEA UR16, UR34, UR32, 0xa ;  /* 0x0000002022107291 */ /* 0x000fe4000f8e50ff */
[----:B------:R-:W-:-:S02]  /*15d0*/  UIADD3 UR30, UPT, UPT, UR34, 0x1, URZ ;  /* 0x00000001221e7890 */ /* 0x000fc4000fffe0ff */
[----:B------:R-:W-:Y:S02]  /*15e0*/  ULEA UR24, UR8, UR32, 0xe ;  /* 0x0000002008187291 */ /* 0x000fe4000f8e70ff */
[----:B------:R-:W-:Y:S02]  /*15f0*/  UISETP.GT.U32.AND UP0, UPT, UR33, 0x1e, UPT ;  /* 0x0000001e2100788c */ /* 0x000fe4000bf04070 */
[----:B------:R-:W-:Y:S02]  /*1600*/  UIADD3 UR19, UPT, UPT, UR33, UR33, URZ ;  /* 0x0000002121137290 */ /* 0x000fe4000fffe0ff */
[----:B------:R-:W-:Y:S02]  /*1610*/  ULEA UR8, UR8, UR32, 0xa ;  /* 0x0000002008087291 */ /* 0x000fe4000f8e50ff */
[----:B------:R-:W-:Y:S02]  /*1620*/  UIADD3 UR4, UPT, UPT, UR4, 0x6400, URZ ;  /* 0x0000640004047890 */ /* 0x000fe4000fffe0ff */
[----:B------:R-:W-:-:S02]  /*1630*/  UIADD3 UR16, UPT, UPT, UR16, 0x2a400, URZ ;  /* 0x0002a40010107890 */ /* 0x000fc4000fffe0ff */
[----:B------:R-:W-:Y:S01]  /*1640*/  UISETP.NE.AND UP1, UPT, UR30, 0x3, UPT ;  /* 0x000000031e00788c */ /* 0x000fe2000bf25270 */
[----:B------:R-:W-:Y:S01]  /*1650*/  UMOV UR29, 0x30000 ;  /* 0x00030000001d7882 */ /* 0x000fe20000000000 */
[----:B------:R-:W-:Y:S01]  /*1660*/  UMOV UR13, UR28 ;  /* 0x0000001c000d7c82 */ /* 0x000fe20008000000 */
[----:B------:R-:W-:Y:S01]  /*1670*/  UMOV UR25, UR5 ;  /* 0x0000000500197c82 */ /* 0x000fe20008000000 */
[----:B------:R-:W-:Y:S01]  /*1680*/  UMOV UR26, UR6 ;  /* 0x00000006001a7c82 */ /* 0x000fe20008000000 */
[----:B--23--:R-:W-:Y:S06]  /*1690*/  @P2 BRA `(.L_x_27) ;  /* 0x0000000000102947 */ /* 0x00cfec0003800000 */
[----:B------:R-:W-:-:S06]  /*16a0*/  USHF.L.U32 UR9, UR35, 0x1f, URZ ;  /* 0x0000001f23097899 */ /* 0x000fcc00080006ff */
[----:B--2---:R-:W-:-:S04]  /*16b0*/  MOV R3, UR9 ;  /* 0x0000000900037c02 */ /* 0x004fc80008000f00 */
[----:B------:R-:W2:Y:S02]  /*16c0*/  SYNCS.PHASECHK.TRANS64.TRYWAIT P0, [UR5+0x18], R3 ;  /* 0x00001803ff0075a7 */ /* 0x000ea40008001105 */
[----:B--2---:R-:W-:Y:S05]  /*16d0*/  @!P0 BRA `(.L_x_28) ;  /* 0x0000003800808947 */ /* 0x004fea0003800000 */
.L_x_27:
[----:B------:R-:W-:Y:S02]  /*16e0*/  ELECT P1, URZ, PT ;  /* 0x0000000000ff782f */ /* 0x000fe40003820000 */
[----:B------:R-:W-:Y:S01]  /*16f0*/  PLOP3.LUT P0, PT, PT, PT, UP0, 0x80, 0x8 ;  /* 0x000000000008781c */ /* 0x000fe20003f0f008 */
[----:B------:R-:W-:Y:S01]  /*1700*/  USEL UR11, URZ, 0x1, UP1 ;  /* 0x00000001ff0b7887 */ /* 0x000fe20008800000 */
[----:B------:R-:W-:Y:S01]  /*1710*/  PLOP3.LUT P2, PT, PT, PT, PT, 0x80, 0x8 ;  /* 0x000000000008781c */ /* 0x000fe20003f4f070 */
[----:B------:R-:W-:Y:S02]  /*1720*/  USEL UR34, UR30, URZ, UP1 ;  /* 0x000000ff1e227287 */ /* 0x000fe40008800000 */
[----:B------:R-:W-:Y:S02]  /*1730*/  ULOP3.LUT UR35, UR35, UR11, URZ, 0x3c, !UPT ;  /* 0x0000000b23237292 */ /* 0x000fe4000f8e3cff */
[----:B------:R-:W-:Y:S02]  /*1740*/  UIADD3 UR24, UPT, UPT, UR24, 0x12400, URZ ;  /* 0x0001240018187890 */ /* 0x000fe4000fffe0ff */
[----:B------:R-:W-:-:S02]  /*1750*/  UIADD3 UR8, UPT, UPT, UR8, 0x2b000, URZ ;  /* 0x0002b00008087890 */ /* 0x000fc4000fffe0ff */
[----:B------:R-:W-:Y:S01]  /*1760*/  @!UP0 USHF.L.U32 UR30, UR35, 0x1f, URZ ;  /* 0x0000001f231e8899 */ /* 0x000fe200080006ff */
[----:B------:R4:W-:Y:S01]  /*1770*/  @P1 SYNCS.ARRIVE.TRANS64 RZ, [UR5], R4 ;  /* 0x00000004ffff19a7 */ /* 0x0009e20008000005 */
[----:B------:R-:W-:Y:S01]  /*1780*/  @!UP0 ULEA UR31, UR34, UR32, 0x3 ;  /* 0x00000020221f8291 */ /* 0x000fe2000f8e18ff */
[----:B------:R4:W-:Y:S01]  /*1790*/  UTMALDG.2D [UR4], [UR42], desc[URZ] ;  /* 0x0000ff042a0075b4 */ /* 0x0009e20008009000 */
[----:B------:R-:W-:Y:S01]  /*17a0*/  UMOV UR17, UR5 ;  /* 0x0000000500117c82 */ /* 0x000fe20008000000 */
[----:B------:R-:W-:Y:S01]  /*17b0*/  UMOV UR9, UR5 ;  /* 0x0000000500097c82 */ /* 0x000fe20008000000 */
[----:B--2---:R-:W-:Y:S01]  /*17c0*/  IMAD.U32 R3, RZ, RZ, UR30 ;  /* 0x0000001eff037e24 */ /* 0x004fe2000f8e00ff */
[----:B------:R-:W-:Y:S01]  /*17d0*/  UMOV UR11, UR19 ;  /* 0x00000013000b7c82 */ /* 0x000fe20008000000 */
[----:B------:R-:W-:Y:S01]  /*17e0*/  UIADD3 UR33, UPT, UPT, UR33, 0x1, URZ ;  /* 0x0000000121217890 */ /* 0x000fe2000fffe0ff */
[----:B------:R4:W-:Y:S03]  /*17f0*/  UTMALDG.3D.MULTICAST [UR24], [UR40], UR29, desc[URZ] ;  /* 0x0000ff18280073b4 */ /* 0x0009e6000801181d */
[----:B------:R-:W-:Y:S01]  /*1800*/  UISETP.NE.AND UP0, UPT, UR33, 0x20, UPT ;  /* 0x000000202100788c */ /* 0x000fe2000bf05270 */
[----:B------:R4:W-:Y:S01]  /*1810*/  UTMALDG.3D [UR16], [UR38], desc[URZ] ;  /* 0x0000ff10260075b4 */ /* 0x0009e20008011000 */
[----:B------:R4:W-:Y:S01]  /*1820*/  UTMALDG.4D.MULTICAST [UR8], [UR36], UR29, desc[URZ] ;  /* 0x0000ff08240073b4 */ /* 0x0009e2000801981d */
[----:B------:R4:W2:Y:S06]  /*1830*/  @!P0 SYNCS.PHASECHK.TRANS64.TRYWAIT P2, [UR31+0x18], R3 ;  /* 0x00001803ff0085a7 */ /* 0x0008ac000804111f */
[----:B------:R-:W-:Y:S05]  /*1840*/  BRA.U UP0, `(.L_x_29) ;  /* 0xfffffffd004c7547 */ /* 0x000fea000b83ffff */
[----:B----4-:R-:W-:Y:S02]  /*1850*/  LEA R3, R8, UR32, 0x3 ;  /* 0x0000002008037c11 */ /* 0x010fe4000f8e18ff */
[----:B------:R-:W-:-:S04]  /*1860*/  SHF.L.U32 R4, R2, 0x1f, RZ ;  /* 0x0000001f02047819 */ /* 0x000fc800000006ff */
[----:B------:R-:W3:Y:S02]  /*1870*/  SYNCS.PHASECHK.TRANS64.TRYWAIT P0, [R3+URZ+0x40], R4 ;  /* 0x00004004030075a7 */ /* 0x000ee400080011ff */
[----:B---3--:R-:W-:Y:S05]  /*1880*/  @!P0 BRA `(.L_x_30) ;  /* 0x0000003800348947 */ /* 0x008fea0003800000 */
.L_x_78:
[C---:B------:R-:W-:Y:S01]  /*1890*/  LEA R4, R8.reuse, UR32, 0x4 ;  /* 0x0000002008047c11 */ /* 0x040fe2000f8e20ff */
[----:B------:R-:W-:-:S05]  /*18a0*/  VIADD R8, R8, 0x1 ;  /* 0x0000000108087836 */ /* 0x000fca0000000000 */
[----:B---3--:R-:W3:Y:S01]  /*18b0*/  LDS.128 R4, [R4+0x2c810] ;  /* 0x02c8100004047984 */ /* 0x008ee20000000c00 */
[C---:B------:R-:W-:Y:S01]  /*18c0*/  ISETP.NE.AND P1, PT, R8.reuse, 0x2, PT ;  /* 0x000000020800780c */ /* 0x040fe20003f25270 */
[----:B------:R4:W-:Y:S06]  /*18d0*/  MEMBAR.ALL.CTA ;  /* 0x0000000000007992 */ /* 0x0009ec0000008000 */
[----:B----4-:R-:W4:Y:S01]  /*18e0*/  FENCE.VIEW.ASYNC.S ;  /* 0x00000000000073c6 */ /* 0x010f220000000000 */
[----:B------:R-:W-:Y:S01]  /*18f0*/  SEL R8, R8, RZ, P1 ;  /* 0x000000ff08087207 */ /* 0x000fe20000800000 */
[----:B----4-:R4:W-:Y:S01]  /*1900*/  SYNCS.ARRIVE.TRANS64.ART0 RZ, [R3+URZ+0x50], R0 ;  /* 0x0000500003ff79a7 */ /* 0x0109e200085000ff */
[----:B---3--:R-:W-:-:S02]  /*1910*/  ISETP.NE.AND P0, PT, R7, 0x1, PT ;  /* 0x000000010700780c */ /* 0x008fc40003f05270 */
[----:B------:R-:W-:Y:S02]  /*1920*/  R2UR UR12, R5 ;  /* 0x00000000050c72ca */ /* 0x000fe400000e0000 */
[----:B------:R-:W-:Y:S02]  /*1930*/  R2UR UR20, R4 ;  /* 0x00000000041472ca */ /* 0x000fe400000e0000 */
[----:B------:R-:W-:Y:S02]  /*1940*/  R2UR UR28, R6 ;  /* 0x00000000061c72ca */ /* 0x000fe400000e0000 */
[----:B----4-:R-:W-:-:S04]  /*1950*/  SEL R3, RZ, 0x1, P1 ;  /* 0x00000001ff037807 */ /* 0x010fc80000800000 */
[----:B------:R-:W-:Y:S01]  /*1960*/  LOP3.LUT R2, R2, R3, RZ, 0x3c, !PT ;  /* 0x0000000302027212 */ /* 0x000fe200078e3cff */
[----:B------:R-:W-:Y:S08]  /*1970*/  @!P0 BRA `(.L_x_31) ;  /* 0xfffffff800d88947 */ /* 0x000ff0000383ffff */
.L_x_26:
[----:B------:R-:W-:Y:S02]  /*1980*/  UISETP.NE.AND UP0, UPT, UR34, 0x2, UPT ;  /* 0x000000022200788c */ /* 0x000fe4000bf05270 */
[----:B------:R-:W-:-:S04]  /*1990*/  UIADD3 UR4, UPT, UPT, UR34, 0x2, URZ ;  /* 0x0000000222047890 */ /* 0x000fc8000fffe0ff */
[----:B------:R-:W-:-:S04]  /*19a0*/  USEL UR4, UR4, 0x1, UP0 ;  /* 0x0000000104047887 */ /* 0x000fc80008000000 */
[----:B------:R-:W-:-:S04]  /*19b0*/  UISETP.NE.AND UP0, UPT, UR4, 0x3, UPT ;  /* 0x000000030400788c */ /* 0x000fc8000bf05270 */
[----:B------:R-:W-:Y:S02]  /*19c0*/  UISETP.EQ.XOR UP1, UPT, UR34, 0x2, !UP0 ;  /* 0x000000022200788c */ /* 0x000fe4000c722a70 */
[----:B------:R-:W-:Y:S02]  /*19d0*/  USEL UR4, UR4, URZ, UP0 ;  /* 0x000000ff04047287 */ /* 0x000fe40008000000 */
[----:B------:R-:W-:Y:S02]  /*19e0*/  USEL UR5, URZ, 0x1, !UP1 ;  /* 0x00000001ff057887 */ /* 0x000fe4000c800000 */
[----:B------:R-:W-:Y:S02]  /*19f0*/  ULEA UR4, UR4, UR32, 0x3 ;  /* 0x0000002004047291 */ /* 0x000fe4000f8e18ff */
[----:B------:R-:W-:-:S04]  /*1a00*/  ULOP3.LUT UR5, UR35, UR5, URZ, 0x3c, !UPT ;  /* 0x0000000523057292 */ /* 0x000fc8000f8e3cff */
[----:B------:R-:W-:-:S06]  /*1a10*/  USHF.L.U32 UR5, UR5, 0x1f, URZ ;  /* 0x0000001f05057899 */ /* 0x000fcc00080006ff */
[----:B------:R-:W-:-:S04]  /*1a20*/  MOV R0, UR5 ;  /* 0x0000000500007c02 */ /* 0x000fc80008000f00 */
[----:B------:R-:W3:Y:S02]  /*1a30*/  SYNCS.PHASECHK.TRANS64.TRYWAIT P0, [UR4+0x18], R0 ;  /* 0x00001800ff0075a7 */ /* 0x000ee40008001104 */
[----:B---3--:R-:W-:Y:S05]  /*1a40*/  @!P0 BRA `(.L_x_32) ;  /* 0x0000003400dc8947 */ /* 0x008fea0003800000 */
.L_x_80:
[----:B------:R-:W-:-:S13]  /*1a50*/  ELECT P0, URZ, PT ;  /* 0x0000000000ff782f */ /* 0x000fda0003800000 */
[----:B--2---:R-:W-:-:S04]  /*1a60*/  @P0 MOV R0, 0xcc00 ;  /* 0x0000cc0000000802 */ /* 0x004fc80000000f00 */
[----:B------:R3:W-:Y:S03]  /*1a70*/  @P0 SYNCS.ARRIVE.TRANS64 RZ, [UR4], R0 ;  /* 0x00000000ffff09a7 */ /* 0x0007e60008000004 */
.L_x_24:
[----:B------:R-:W-:-:S13]  /*1a80*/  ISETP.NE.AND P0, PT, R70, 0x4, PT ;  /* 0x000000044600780c */ /* 0x000fda0003f05270 */
[----:B------:R-:W-:Y:S05]  /*1a90*/  @P0 BRA `(.L_x_33) ;  /* 0x0000000800d80947 */ /* 0x000fea0003800000 */
[----:B------:R-:W4:Y:S08]  /*1aa0*/  S2UR UR12, SR_CgaCtaId ;  /* 0x00000000000c79c3 */ /* 0x000f300000008800 */
[----:B------:R-:W-:Y:S06]  /*1ab0*/  BAR.SYNC.DEFER_BLOCKING 0x3, 0xa0 ;  /* 0x00c2800000007b1d */ /* 0x000fec0000010000 */
[----:B------:R-:W-:-:S02]  /*1ac0*/  UMOV UR4, 0x400 ;  /* 0x0000040000047882 */ /* 0x000fc40000000000 */
[----:B----4-:R-:W-:-:S09]  /*1ad0*/  ULEA UR12, UR12, UR4, 0x18 ;  /* 0x000000040c0c7291 */ /* 0x010fd2000f8ec0ff */
[----:B---3--:R-:W3:Y:S01]  /*1ae0*/  LDS R0, [UR12+0x68] ;  /* 0x0000680cff007984 */ /* 0x008ee20008000800 */
[----:B------:R-:W4:Y:S02]  /*1af0*/  SYNCS.PHASECHK.TRANS64.TRYWAIT P0, [UR12+0x40], RZ ;  /* 0x000040ffff0075a7 */ /* 0x000f24000800110c */
[----:B---34-:R-:W-:Y:S05]  /*1b00*/  @!P0 BRA `(.L_x_34) ;  /* 0x0000003400cc8947 */ /* 0x018fea0003800000 */
.L_x_82:
[----:B--2---:R-:W2:Y:S01]  /*1b10*/  LDS R3, [UR12+0x2c81c] ;  /* 0x02c81c0cff037984 */ /* 0x004ea20008000800 */
[----:B---3--:R-:W-:Y:S01]  /*1b20*/  IMAD.MOV.U32 R2, RZ, RZ, 0x1 ;  /* 0x00000001ff027424 */ /* 0x008fe200078e00ff */
[----:B------:R-:W-:Y:S01]  /*1b30*/  R2UR UR36, R0 ;  /* 0x00000000002472ca */ /* 0x000fe200000e0000 */
[----:B------:R-:W-:Y:S01]  /*1b40*/  UMOV UR35, 0x1 ;  /* 0x0000000100237882 */ /* 0x000fe20000000000 */
[----:B------:R3:W-:Y:S06]  /*1b50*/  MEMBAR.ALL.CTA ;  /* 0x0000000000007992 */ /* 0x0007ec0000008000 */
[----:B---3--:R-:W3:Y:S02]  /*1b60*/  FENCE.VIEW.ASYNC.S ;  /* 0x00000000000073c6 */ /* 0x008ee40000000000 */
[----:B---3--:R3:W-:Y:S01]  /*1b70*/  SYNCS.ARRIVE.TRANS64.ART0 RZ, [UR12+0x50], R2 ;  /* 0x00005002ffff79a7 */ /* 0x0087e2000850000c */
[----:B--2---:R-:W-:-:S13]  /*1b80*/  ISETP.NE.AND P0, PT, R3, 0x1, PT ;  /* 0x000000010300780c */ /* 0x004fda0003f05270 */
[----:B---3--:R-:W-:Y:S05]  /*1b90*/  @P0 BRA `(.L_x_35) ;  /* 0x0000000800800947 */ /* 0x008fea0003800000 */
[----:B------:R-:W-:Y:S01]  /*1ba0*/  UIADD3 UR10, UPT, UPT, UR36, 0x1d0, URZ ;  /* 0x000001d0240a7890 */ /* 0x000fe2000fffe0ff */
[----:B------:R-:W-:Y:S01]  /*1bb0*/  HFMA2 R6, -RZ, RZ, 0, 5.9604644775390625e-08 ;  /* 0x00000001ff067431 */ /* 0x000fe200000001ff */
[----:B------:R-:W-:Y:S01]  /*1bc0*/  UIADD3 UR8, UPT, UPT, UR36, 0x1d4, URZ ;  /* 0x000001d424087890 */ /* 0x000fe2000fffe0ff */
[----:B------:R-:W-:Y:S01]  /*1bd0*/  MOV R5, RZ ;  /* 0x000000ff00057202 */ /* 0x000fe20000000f00 */
[----:B------:R-:W-:Y:S02]  /*1be0*/  UIADD3 UR6, UPT, UPT, UR36, -0x7ffffe30, URZ ;  /* 0x800001d024067890 */ /* 0x000fe4000fffe0ff */
[----:B------:R-:W-:Y:S02]  /*1bf0*/  UIADD3 UR4, UPT, UPT, UR36, -0x7ffffe2c, URZ ;  /* 0x800001d424047890 */ /* 0x000fe4000fffe0ff */
[----:B------:R-:W-:Y:S01]  /*1c00*/  UIADD3 UR13, UPT, UPT, UR12, 0x6400, URZ ;  /* 0x000064000c0d7890 */ /* 0x000fe2000fffe0ff */
[----:B------:R-:W-:Y:S01]  /*1c10*/  UMOV UR32, 0x8c02000 ;  /* 0x08c0200000207882 */ /* 0x000fe20000000000 */
[----:B------:R-:W-:-:S02]  /*1c20*/  UIADD3 UR11, UPT, UPT, UR36, 0x1e0, URZ ;  /* 0x000001e0240b7890 */ /* 0x000fc4000fffe0ff */
[----:B------:R-:W-:Y:S02]  /*1c30*/  UIADD3 UR9, UPT, UPT, UR36, 0x1e8, URZ ;  /* 0x000001e824097890 */ /* 0x000fe4000fffe0ff */
[----:B------:R-:W-:Y:S02]  /*1c40*/  UIADD3 UR7, UPT, UPT, UR36, -0x7ffffe20, URZ ;  /* 0x800001e024077890 */ /* 0x000fe4000fffe0ff */
[----:B------:R-:W-:Y:S02]  /*1c50*/  UIADD3 UR5, UPT, UPT, UR36, -0x7ffffe18, URZ ;  /* 0x800001e824057890 */ /* 0x000fe4000fffe0ff */
[----:B------:R-:W-:Y:S02]  /*1c60*/  USHF.R.U32.HI UR31, URZ, 0x1, UR10 ;  /* 0x00000001ff1f7899 */ /* 0x000fe4000801160a */
[----:B------:R-:W-:Y:S02]  /*1c70*/  USHF.R.U32.HI UR28, URZ, 0x1, UR6 ;  /* 0x00000001ff1c7899 */ /* 0x000fe40008011606 */
[----:B------:R-:W-:-:S02]  /*1c80*/  USHF.R.U32.HI UR18, URZ, 0x1, UR8 ;  /* 0x00000001ff127899 */ /* 0x000fc40008011608 */
[----:B------:R-:W-:Y:S02]  /*1c90*/  USHF.R.U32.HI UR16, URZ, 0x1, UR4 ;  /* 0x00000001ff107899 */ /* 0x000fe40008011604 */
[----:B------:R-:W-:Y:S02]  /*1ca0*/  UIADD3 UR19, UPT, UPT, UR12, 0x2b000, URZ ;  /* 0x0002b0000c137890 */ /* 0x000fe4000fffe0ff */
[----:B------:R-:W-:Y:S02]  /*1cb0*/  UIADD3 UR20, UPT, UPT, UR12, 0x2a400, URZ ;  /* 0x0002a4000c147890 */ /* 0x000fe4000fffe0ff */
[----:B------:R-:W-:Y:S02]  /*1cc0*/  UIADD3 UR24, UPT, UPT, UR12, 0x12400, URZ ;  /* 0x000124000c187890 */ /* 0x000fe4000fffe0ff */
[----:B------:R-:W-:Y:S02]  /*1cd0*/  ULOP3.LUT UR29, UR21, 0x3, URZ, 0xfc, !UPT ;  /* 0x00000003151d7892 */ /* 0x000fe4000f8efcff */
[----:B------:R-:W-:-:S02]  /*1ce0*/  USEL UR38, URZ, 0x4000, UP6 ;  /* 0x00004000ff267887 */ /* 0x000fc4000b000000 */
[----:B------:R-:W-:Y:S02]  /*1cf0*/  ULOP3.LUT UR26, UR21, 0xffff, URZ, 0xc0, !UPT ;  /* 0x0000ffff151a7892 */ /* 0x000fe4000f8ec0ff */
[----:B------:R-:W-:Y:S02]  /*1d00*/  USEL UR32, UR32, 0x8c00000, !UP5 ;  /* 0x08c0000020207887 */ /* 0x000fe4000e800000 */
[----:B------:R-:W-:Y:S02]  /*1d10*/  USHF.R.U32.HI UR21, URZ, 0x4, UR13 ;  /* 0x00000004ff157899 */ /* 0x000fe4000801160d */
[----:B------:R-:W-:Y:S02]  /*1d20*/  USHF.R.U32.HI UR30, URZ, 0x1a, UR11 ;  /* 0x0000001aff1e7899 */ /* 0x000fe4000801160b */
[----:B------:R-:W-:Y:S02]  /*1d30*/  USHF.R.U32.HI UR25, URZ, 0x1a, UR7 ;  /* 0x0000001aff197899 */ /* 0x000fe40008011607 */
[----:B------:R-:W-:-:S02]  /*1d40*/  USHF.R.U32.HI UR17, URZ, 0x1a, UR9 ;  /* 0x0000001aff117899 */ /* 0x000fc40008011609 */
[----:B------:R-:W-:Y:S02]  /*1d50*/  USHF.R.U32.HI UR13, URZ, 0x1a, UR5 ;  /* 0x0000001aff0d7899 */ /* 0x000fe40008011605 */
[----:B------:R-:W-:Y:S02]  /*1d60*/  ULOP3.LUT UR31, UR31, 0x60000000, URZ, 0xc0, !UPT ;  /* 0x600000001f1f7892 */ /* 0x000fe4000f8ec0ff */
[----:B------:R-:W-:Y:S02]  /*1d70*/  ULOP3.LUT UR28, UR28, 0x60000000, URZ, 0xc0, !UPT ;  /* 0x600000001c1c7892 */ /* 0x000fe4000f8ec0ff */
[----:B------:R-:W-:Y:S02]  /*1d80*/  ULOP3.LUT UR18, UR18, 0x60000000, URZ, 0xc0, !UPT ;  /* 0x6000000012127892 */ /* 0x000fe4000f8ec0ff */
[----:B------:R-:W-:Y:S02]  /*1d90*/  ULOP3.LUT UR16, UR16, 0x60000000, URZ, 0xc0, !UPT ;  /* 0x6000000010107892 */ /* 0x000fe4000f8ec0ff */
[----:B------:R-:W-:-:S02]  /*1da0*/  USHF.R.U32.HI UR19, URZ, 0x4, UR19 ;  /* 0x00000004ff137899 */ /* 0x000fc40008011613 */
[----:B------:R-:W-:Y:S02]  /*1db0*/  USHF.R.U32.HI UR20, URZ, 0x4, UR20 ;  /* 0x00000004ff147899 */ /* 0x000fe40008011614 */
[----:B------:R-:W-:Y:S02]  /*1dc0*/  USHF.R.U32.HI UR24, URZ, 0x4, UR24 ;  /* 0x00000004ff187899 */ /* 0x000fe40008011618 */
[----:B------:R-:W-:Y:S02]  /*1dd0*/  UIADD3 UR38, UPT, UPT, UR38, UR32, URZ ;  /* 0x0000002026267290 */ /* 0x000fe4000fffe0ff */
[----:B------:R-:W-:Y:S02]  /*1de0*/  ULOP3.LUT UR30, UR31, 0x30, UR30, 0xf8, !UPT ;  /* 0x000000301f1e7892 */ /* 0x000fe4000f8ef81e */
[----:B------:R-:W-:Y:S02]  /*1df0*/  ULOP3.LUT UR25, UR28, 0x30, UR25, 0xf8, !UPT ;  /* 0x000000301c197892 */ /* 0x000fe4000f8ef819 */
[----:B------:R-:W-:-:S02]  /*1e00*/  ULOP3.LUT UR17, UR18, 0x30, UR17, 0xf8, !UPT ;  /* 0x0000003012117892 */ /* 0x000fc4000f8ef811 */
[----:B------:R-:W-:Y:S02]  /*1e10*/  ULOP3.LUT UR13, UR16, 0x30, UR13, 0xf8, !UPT ;  /* 0x00000030100d7892 */ /* 0x000fe4000f8ef80d */
[----:B------:R-:W-:Y:S02]  /*1e20*/  ULOP3.LUT UR19, UR19, 0x3fc0, URZ, 0xc0, !UPT ;  /* 0x00003fc013137892 */ /* 0x000fe4000f8ec0ff */
[----:B------:R-:W-:Y:S02]  /*1e30*/  ULOP3.LUT UR20, UR20, 0x3fc0, URZ, 0xc0, !UPT ;  /* 0x00003fc014147892 */ /* 0x000fe4000f8ec0ff */
[----:B------:R-:W-:Y:S02]  /*1e40*/  ULOP3.LUT UR21, UR21, 0x3fc0, URZ, 0xc0, !UPT ;  /* 0x00003fc015157892 */ /* 0x000fe4000f8ec0ff */
[----:B------:R-:W-:Y:S02]  /*1e50*/  ULOP3.LUT UR24, UR24, 0x3fc0, URZ, 0xc0, !UPT ;  /* 0x00003fc018187892 */ /* 0x000fe4000f8ec0ff */
[----:B------:R-:W-:-:S02]  /*1e60*/  ULOP3.LUT UR51, UR30, UR38, URZ, 0xfc, !UPT ;  /* 0x000000261e337292 */ /* 0x000fc4000f8efcff */
[----:B------:R-:W-:Y:S02]  /*1e70*/  ULOP3.LUT UR45, UR25, UR38, URZ, 0xfc, !UPT ;  /* 0x00000026192d7292 */ /* 0x000fe4000f8efcff */
[----:B------:R-:W-:Y:S02]  /*1e80*/  ULOP3.LUT UR41, UR17, UR38, URZ, 0xfc, !UPT ;  /* 0x0000002611297292 */ /* 0x000fe4000f8efcff */
[----:B------:R-:W-:Y:S02]  /*1e90*/  ULOP3.LUT UR39, UR13, UR38, URZ, 0xfc, !UPT ;  /* 0x000000260d277292 */ /* 0x000fe4000f8efcff */
[----:B------:R-:W-:Y:S02]  /*1ea0*/  UIADD3 UR27, UPT, UPT, UR12, 0x30, URZ ;  /* 0x000000300c1b7890 */ /* 0x000fe4000fffe0ff */
[----:B------:R-:W-:Y:S02]  /*1eb0*/  ULOP3.LUT UR29, UR29, 0xffff, URZ, 0xc0, !UPT ;  /* 0x0000ffff1d1d7892 */ /* 0x000fe4000f8ec0ff */
[----:B------:R-:W-:-:S02]  /*1ec0*/  ULOP3.LUT UR19, UR19, 0x10000, URZ, 0xfc, !UPT ;  /* 0x0001000013137892 */ /* 0x000fc4000f8efcff */
[----:B------:R-:W-:Y:S02]  /*1ed0*/  ULOP3.LUT UR20, UR20, 0x10000, URZ, 0xfc, !UPT ;  /* 0x0001000014147892 */ /* 0x000fe4000f8efcff */
[----:B------:R-:W-:Y:S02]  /*1ee0*/  ULOP3.LUT UR21, UR21, 0x10000, URZ, 0xfc, !UPT ;  /* 0x0001000015157892 */ /* 0x000fe4000f8efcff */
[----:B------:R-:W-:Y:S01]  /*1ef0*/  ULOP3.LUT UR24, UR24, 0x10000, URZ, 0xfc, !UPT ;  /* 0x0001000018187892 */ /* 0x000fe2000f8efcff */
[----:B------:R-:W-:Y:S01]  /*1f00*/  UMOV UR35, 0x1 ;  /* 0x0000000100237882 */ /* 0x000fe20000000000 */
[----:B------:R-:W-:Y:S01]  /*1f10*/  UMOV UR34, URZ ;  /* 0x000000ff00227c82 */ /* 0x000fe20008000000 */
[----:B------:R-:W-:Y:S01]  /*1f20*/  UMOV UR33, URZ ;  /* 0x000000ff00217c82 */ /* 0x000fe20008000000 */
[----:B------:R-:W-:Y:S01]  /*1f30*/  UMOV UR50, URZ ;  /* 0x000000ff00327c82 */ /* 0x000fe20008000000 */
[----:B------:R-:W-:Y:S01]  /*1f40*/  UMOV UR44, URZ ;  /* 0x000000ff002c7c82 */ /* 0x000fe20008000000 */
[----:B------:R-:W-:Y:S01]  /*1f50*/  UMOV UR40, URZ ;  /* 0x000000ff00287c82 */ /* 0x000fe20008000000 */
[----:B------:R-:W-:-:S05]  /*1f60*/  UMOV UR38, URZ ;  /* 0x000000ff00267c82 */ /* 0x000fca0008000000 */
.L_x_42:
[----:B------:R-:W-:Y:S02]  /*1f70*/  USHF.L.U32 UR16, UR34, 0x1f, URZ ;  /* 0x0000001f22107899 */ /* 0x000fe400080006ff */
[----:B------:R-:W-:Y:S02]  /*1f80*/  ULEA UR17, UR33, UR12, 0x3 ;  /* 0x0000000c21117291 */ /* 0x000fe4000f8e18ff */
[----:B------:R-:W-:Y:S02]  /*1f90*/  USHF.L.U32 UR13, UR35, 0x1f, URZ ;  /* 0x0000001f230d7899 */ /* 0x000fe400080006ff */
[----:B--2---:R-:W-:Y:S01]  /*1fa0*/  MOV R3, UR16 ;  /* 0x0000001000037c02 */ /* 0x004fe20008000f00 */
[----:B------:R-:W-:Y:S02]  /*1fb0*/  ULOP3.LUT UR35, UR35, 0x1, URZ, 0x3c, !UPT ;  /* 0x0000000123237892 */ /* 0x000fe4000f8e3cff */
[----:B------:R-:W-:Y:S01]  /*1fc0*/  UPLOP3.LUT UP2, UPT, UPT, UPT, UPT, 0x40, 0x4 ;  /* 0x000000000004789c */ /* 0x000fe20003f4e870 */
[----:B------:R-:W-:Y:S01]  /*1fd0*/  MOV R0, UR13 ;  /* 0x0000000d00007c02 */ /* 0x000fe20008000f00 */
[----:B------:R2:W3:Y:S01]  /*1fe0*/  SYNCS.PHASECHK.TRANS64.TRYWAIT P1, [UR17], R3 ;  /* 0x00000003ff0075a7 */ /* 0x0004e20008021111 */
[----:B------:R-:W-:-:S02]  /*1ff0*/  UIMAD UR17, UR35, 0xd0, UR36 ;  /* 0x000000d0231178a4 */ /* 0x000fc4000f8e0224 */
[----:B------:R-:W4:Y:S02]  /*2000*/  SYNCS.PHASECHK.TRANS64.TRYWAIT P0, [UR12+0x38], R0 ;  /* 0x00003800ff0075a7 */ /* 0x000f24000800110c */
[----:B--234-:R-:W-:Y:S08]  /*2010*/  @P0 BRA `(.L_x_36) ;  /* 0x0000000000080947 */ /* 0x01cff00003800000 */
[----:B------:R-:W2:Y:S02]  /*2020*/  SYNCS.PHASECHK.TRANS64.TRYWAIT P0, [UR12+0x38], R0 ;  /* 0x00003800ff0075a7 */ /* 0x000ea4000800110c */
[----:B--2---:R-:W-:Y:S05]  /*2030*/  @!P0 BRA `(.L_x_37) ;  /* 0x0000003000988947 */ /* 0x004fea0003800000 */
.L_x_36:
[----:B------:R-:W-:-:S05]  /*2040*/  UMOV UR31, URZ ;  /* 0x000000ff001f7c82 */ /* 0x000fca0008000000 */
.L_x_40:
[----:B------:R-:W-:Y:S02]  /*2050*/  UIADD3 UR25, UPT, UPT, UR33, 0x1, URZ ;  /* 0x0000000121197890 */ /* 0x000fe4000fffe0ff */
[----:B------:R-:W-:Y:S02]  /*2060*/  UISETP.GT.U32.AND UP0, UPT, UR31, 0x1e, UPT ;  /* 0x0000001e1f00788c */ /* 0x000fe4000bf04070 */
[----:B---3--:R-:W-:Y:S02]  /*2070*/  ULEA UR66, UR33, UR20, 0x6 ;  /* 0x0000001421427291 */ /* 0x008fe4000f8e30ff */
[----:B------:R-:W-:Y:S02]  /*2080*/  ULEA UR62, UR33, UR19, 0x7 ;  /* 0x00000013213e7291 */ /* 0x000fe4000f8e38ff */
[----:B------:R-:W-:Y:S01]  /*2090*/  ULEA UR54, UR33, UR24, 0xb ;  /* 0x0000001821367291 */ /* 0x000fe2000f8e58ff */
[----:B------:R-:W-:Y:S01]  /*20a0*/  PLOP3.LUT P0, PT, PT, PT, UP0, 0x80, 0x8 ;  /* 0x000000000008781c */ /* 0x000fe20003f0f008 */
[----:B------:R-:W-:Y:S02]  /*20b0*/  ULEA UR52, UR33, UR21, 0xa ;  /* 0x0000001521347291 */ /* 0x000fe4000f8e50ff */
[----:B------:R-:W-:Y:S02]  /*20c0*/  ULEA UR13, UR33, UR12, 0x3 ;  /* 0x0000000c210d7291 */ /* 0x000fe4000f8e18ff */
[----:B------:R-:W-:Y:S02]  /*20d0*/  UISETP.NE.AND UP1, UPT, UR25, 0x3, UPT ;  /* 0x000000031900788c */ /* 0x000fe4000bf25270 */
[----:B------:R-:W-:Y:S02]  /*20e0*/  UIADD3 UR64, UPT, UPT, UR66, 0x20, URZ ;  /* 0x0000002042407890 */ /* 0x000fe4000fffe0ff */
        /* <DEDUP_REMOVED lines=10> */
[----:B------:R-:W-:Y:S02]  /*2190*/  USEL UR28, URZ, 0x1, UP1 ;  /* 0x00000001ff1c7887 */ /* 0x000fe40008800000 */
[----:B------:R-:W-:Y:S01]  /*21a0*/  USEL UR33, UR25, URZ, UP1 ;  /* 0x000000ff19217287 */ /* 0x000fe20008800000 */
[----:B------:R-:W-:Y:S01]  /*21b0*/  UMOV UR67, 0x4008 ;  /* 0x0000400800437882 */ /* 0x000fe20000000000 */
        /* <DEDUP_REMOVED lines=10> */
[----:B----4-:R-:W-:Y:S05]  /*2260*/  @P1 BRA `(.L_x_38) ;  /* 0x0000000000101947 */ /* 0x010fea0003800000 */
[----:B------:R-:W-:Y:S06]  /*2270*/  USHF.L.U32 UR25, UR34, 0x1f, URZ ;  /* 0x0000001f22197899 */ /* 0x000fec00080006ff */
[----:B--2---:R-:W-:Y:S04]  /*2280*/  MOV R0, UR25 ;  /* 0x0000001900007c02 */ /* 0x004fe80008000f00 */
[----:B------:R-:W2:Y:S02]  /*2290*/  SYNCS.PHASECHK.TRANS64.TRYWAIT P1, [UR13], R0 ;  /* 0x00000000ff0075a7 */ /* 0x000ea4000802110d */
[----:B--2---:R-:W-:Y:S05]  /*22a0*/  @!P1 BRA `(.L_x_39) ;  /* 0x00000030001c9947 */ /* 0x004fea0003800000 */
.L_x_38:
[----:B------:R-:W-:Y:S01]  /*22b0*/  ULOP3.LUT UR34, UR34, UR28, URZ, 0x3c, !UPT ;  /* 0x0000001c22227292 */ /* 0x000fe2000f8e3cff */
[----:B------:R-:W-:Y:S01]  /*22c0*/  PLOP3.LUT P1, PT, PT, PT, PT, 0x80, 0x8 ;  /* 0x000000000008781c */ /* 0x000fe20003f2f070 */
[----:B------:R-:W-:Y:S01]  /*22d0*/  UIADD3 UR31, UPT, UPT, UR31, 0x1, URZ ;  /* 0x000000011f1f7890 */ /* 0x000fe2000fffe0ff */
[----:B------:R3:W-:Y:S01]  /*22e0*/  UTCCP.T.S.4x32dp128bit tmem[UR36+0x1d0], gdesc[UR66] ;  /* 0x0001d042240079e7 */ /* 0x0007e20009100000 */
[----:B------:R-:W-:Y:S01]  /*22f0*/  UMOV UR70, UR16 ;  /* 0x0000001000467c82 */ /* 0x000fe20008000000 */
[----:B------:R-:W-:Y:S01]  /*2300*/  @!UP0 USHF.L.U32 UR13, UR34, 0x1f, URZ ;  /* 0x0000001f220d8899 */ /* 0x000fe200080006ff */
[----:B------:R3:W-:Y:S01]  /*2310*/  UTCCP.T.S.4x32dp128bit tmem[UR36+0x1d4], gdesc[UR64] ;  /* 0x0001d440240079e7 */ /* 0x0007e20009100000 */
[----:B------:R-:W-:Y:S01]  /*2320*/  @!UP0 ULEA UR16, UR33, UR12, 0x3 ;  /* 0x0000000c21108291 */ /* 0x000fe2000f8e18ff */
[----:B------:R3:W-:Y:S01]  /*2330*/  UTCCP.T.S.4x32dp128bit tmem[UR36+0x1e0], gdesc[UR62] ;  /* 0x0001e03e240079e7 */ /* 0x0007e20009100000 */
[----:B------:R3:W-:Y:S01]  /*2340*/  UTCCP.T.S.4x32dp128bit tmem[UR36+0x1e4], gdesc[UR60] ;  /* 0x0001e43c240079e7 */ /* 0x0007e20009100000 */
[----:B------:R3:W-:Y:S01]  /*2350*/  UTCCP.T.S.4x32dp128bit tmem[UR36+0x1e8], gdesc[UR58] ;  /* 0x0001e83a240079e7 */ /* 0x0007e20009100000 */
[----:B------:R3:W-:Y:S01]  /*2360*/  UTCCP.T.S.4x32dp128bit tmem[UR36+0x1ec], gdesc[UR56] ;  /* 0x0001ec38240079e7 */ /* 0x0007e20009100000 */
[----:B------:R3:W-:Y:S01]  /*2370*/  UTCQMMA gdesc[UR52], gdesc[UR54], tmem[UR17], tmem[UR50], idesc[UR51], tmem[UR10], UP2 ;  /* 0x000a323634007dea */ /* 0x0007e20009000311 */
[----:B------:R-:W-:Y:S01]  /*2380*/  UMOV UR68, UR32 ;  /* 0x0000002000447c82 */ /* 0x000fe20008000000 */
[----:B------:R-:W-:Y:S01]  /*2390*/  UMOV UR69, 0x40004040 ;  /* 0x4000404000457882 */ /* 0x000fe20000000000 */
[----:B--2---:R-:W-:Y:S01]  /*23a0*/  MOV R0, UR13 ;  /* 0x0000000d00007c02 */ /* 0x004fe20008000f00 */
[----:B------:R3:W-:Y:S01]  /*23b0*/  UTCQMMA gdesc[UR46], gdesc[UR48], tmem[UR17], tmem[UR44], idesc[UR45], tmem[UR6], UPT ;  /* 0x00062c302e007dea */ /* 0x0007e2000b800311 */
[----:B------:R-:W-:Y:S01]  /*23c0*/  UMOV UR71, 0x40004040 ;  /* 0x4000404000477882 */ /* 0x000fe20000000000 */
[----:B------:R-:W-:Y:S01]  /*23d0*/  UMOV UR72, UR18 ;  /* 0x0000001200487c82 */ /* 0x000fe20008000000 */
[----:B------:R-:W-:Y:S01]  /*23e0*/  UMOV UR73, 0x40004040 ;  /* 0x4000404000497882 */ /* 0x000fe20000000000 */
[----:B------:R3:W-:Y:S01]  /*23f0*/  UTCQMMA gdesc[UR68], gdesc[UR42], tmem[UR17], tmem[UR40], idesc[UR41], tmem[UR8], UPT ;  /* 0x0008282a44007dea */ /* 0x0007e2000b800311 */
[----:B------:R3:W-:Y:S01]  /*2400*/  UTCQMMA gdesc[UR72], gdesc[UR70], tmem[UR17], tmem[UR38], idesc[UR39], tmem[UR4], UPT ;  /* 0x0004264648007dea */ /* 0x0007e2000b800311 */
[----:B------:R3:W-:Y:S01]  /*2410*/  UTCBAR.MULTICAST [UR30], URZ, UR29 ;  /* 0x000000ff1e0073e9 */ /* 0x0007e2000800081d */
[----:B------:R3:W4:Y:S01]  /*2420*/  @!P0 SYNCS.PHASECHK.TRANS64.TRYWAIT P1, [UR16], R0 ;  /* 0x00000000ff0085a7 */ /* 0x0007220008021110 */
[----:B------:R-:W-:Y:S02]  /*2430*/  UISETP.NE.AND UP0, UPT, UR31, 0x20, UPT ;  /* 0x000000201f00788c */ /* 0x000fe4000bf05270 */
[----:B------:R-:W-:Y:S07]  /*2440*/  UPLOP3.LUT UP2, UPT, UPT, UPT, UPT, 0x80, 0x8 ;  /* 0x000000000008789c */ /* 0x000fee0003f4f070 */
[----:B------:R-:W-:Y:S05]  /*2450*/  BRA.U UP0, `(.L_x_40) ;  /* 0xfffffff900fc7547 */ /* 0x000fea000b83ffff */
[----:B------:R-:W-:Y:S01]  /*2460*/  USHF.L.U32 UR13, UR35, 0x1f, URZ ;  /* 0x0000001f230d7899 */ /* 0x000fe200080006ff */
[----:B------:R-:W-:Y:S01]  /*2470*/  LEA R3, R6, UR12, 0x3 ;  /* 0x0000000c06037c11 */ /* 0x000fe2000f8e18ff */
[----:B------:R2:W-:Y:S01]  /*2480*/  UTCBAR.MULTICAST [UR27], URZ, UR26 ;  /* 0x000000ff1b0073e9 */ /* 0x0005e2000800081a */
[----:B------:R-:W-:-:S03]  /*2490*/  SHF.L.U32 R4, R5, 0x1f, RZ ;  /* 0x0000001f05047819 */ /* 0x000fc600000006ff */
[----:B---3--:R-:W-:-:S04]  /*24a0*/  IMAD.U32 R0, RZ, RZ, UR13 ;  /* 0x0000000dff007e24 */ /* 0x008fc8000f8e00ff */
[----:B------:R2:W-:Y:S01]  /*24b0*/  SYNCS.PHASECHK.TRANS64.TRYWAIT PT, [UR12+0x38], R0 ;  /* 0x00003800ff0075a7 */ /* 0x0005e200080e110c */
[----:B------:R-:W3:Y:S02]  /*24c0*/  SYNCS.PHASECHK.TRANS64.TRYWAIT P0, [R3+URZ+0x40], R4 ;  /* 0x00004004030075a7 */ /* 0x000ee400080011ff */
[----:B--23--:R-:W-:Y:S05]  /*24d0*/  @!P0 BRA `(.L_x_41) ;  /* 0x0000002c00b08947 */ /* 0x00cfea0003800000 */
.L_x_86:
[C---:B------:R-:W-:Y:S01]  /*24e0*/  LEA R0, R6.reuse, UR12, 0x4 ;  /* 0x0000000c06007c11 */ /* 0x040fe2000f8e20ff */
[----:B------:R-:W-:-:S05]  /*24f0*/  VIADD R6, R6, 0x1 ;  /* 0x0000000106067836 */ /* 0x000fca0000000000 */
[----:B------:R-:W3:Y:S01]  /*2500*/  LDS R0, [R0+0x2c81c] ;  /* 0x02c81c0000007984 */ /* 0x000ee20000000800 */
[C---:B----4-:R-:W-:Y:S01]  /*2510*/  ISETP.NE.AND P1, PT, R6.reuse, 0x2, PT ;  /* 0x000000020600780c */ /* 0x050fe20003f25270 */
[----:B------:R4:W-:Y:S06]  /*2520*/  MEMBAR.ALL.CTA ;  /* 0x0000000000007992 */ /* 0x0009ec0000008000 */
[----:B----4-:R-:W4:Y:S01]  /*2530*/  FENCE.VIEW.ASYNC.S ;  /* 0x00000000000073c6 */ /* 0x010f220000000000 */
[----:B------:R-:W-:Y:S02]  /*2540*/  SEL R4, RZ, 0x1, P1 ;  /* 0x00000001ff047807 */ /* 0x000fe40000800000 */
[----:B------:R-:W-:-:S02]  /*2550*/  SEL R6, R6, RZ, P1 ;  /* 0x000000ff06067207 */ /* 0x000fc40000800000 */
[----:B------:R-:W-:Y:S01]  /*2560*/  LOP3.LUT R5, R5, R4, RZ, 0x3c, !PT ;  /* 0x0000000405057212 */ /* 0x000fe200078e3cff */
[----:B----4-:R4:W-:Y:S01]  /*2570*/  SYNCS.ARRIVE.TRANS64.ART0 RZ, [R3+URZ+0x50], R2 ;  /* 0x0000500203ff79a7 */ /* 0x0109e200085000ff */
[----:B---3--:R-:W-:-:S13]  /*2580*/  ISETP.NE.AND P0, PT, R0, 0x1, PT ;  /* 0x000000010000780c */ /* 0x008fda0003f05270 */
[----:B----4-:R-:W-:Y:S05]  /*2590*/  @!P0 BRA `(.L_x_42) ;  /* 0xfffffff800748947 */ /* 0x010fea000383ffff */
.L_x_35:
[----:B------:R-:W-:-:S09]  /*25a0*/  UISETP.NE.AND UP0, UPT, UR15, URZ, UPT ;  /* 0x000000ff0f00728c */ /* 0x000fd2000bf05270 */
[----:B------:R-:W-:Y:S05]  /*25b0*/  BRA.U UP0, `(.L_x_33) ;  /* 0x0000000100107547 */ /* 0x000fea000b800000 */
[----:B------:R-:W-:-:S06]  /*25c0*/  USHF.L.U32 UR35, UR35, 0x1f, URZ ;  /* 0x0000001f23237899 */ /* 0x000fcc00080006ff */
[----:B------:R-:W-:-:S04]  /*25d0*/  MOV R0, UR35 ;  /* 0x0000002300007c02 */ /* 0x000fc80008000f00 */
[----:B------:R-:W3:Y:S02]  /*25e0*/  SYNCS.PHASECHK.TRANS64.TRYWAIT P0, [UR12+0x38], R0 ;  /* 0x00003800ff0075a7 */ /* 0x000ee4000800110c */
[----:B---3--:R-:W-:Y:S05]  /*25f0*/  @!P0 BRA `(.L_x_43) ;  /* 0x0000002c00848947 */ /* 0x008fea0003800000 */
.L_x_33:
[----:B------:R-:W-:-:S13]  /*2600*/  ISETP.GT.AND P0, PT, R70, 0x3, PT ;  /* 0x000000034600780c */ /* 0x000fda0003f04270 */
[----:B-1----:R-:W-:Y:S05]  /*2610*/  @P0 EXIT ;  /* 0x000000000000094d */ /* 0x002fea0003800000 */
[----:B------:R-:W-:-:S13]  /*2620*/  ISETP.NE.AND P0, PT, R70, RZ, PT ;  /* 0x000000ff4600720c */ /* 0x000fda0003f05270 */
[----:B------:R-:W-:Y:S05]  /*2630*/  @P0 BRA `(.L_x_44) ;  /* 0x0000000000b80947 */ /* 0x000fea0003800000 */
[----:B------:R-:W1:Y:S01]  /*2640*/  S2UR UR5, SR_CgaCtaId ;  /* 0x00000000000579c3 */ /* 0x000e620000008800 */
[----:B------:R-:W-:Y:S01]  /*2650*/  NOP ;  /* 0x0000000000007918 */ /* 0x000fe20000000000 */
[----:B------:R-:W-:Y:S02]  /*2660*/  UMOV UR4, 0x40 ;  /* 0x0000004000047882 */ /* 0x000fe40000000000 */
[----:B-1----:R-:W-:-:S09]  /*2670*/  ULEA UR4, UR5, UR4, 0x18 ;  /* 0x0000000405047291 */ /* 0x002fd2000f8ec0ff */
[----:B--23--:R-:W1:Y:S01]  /*2680*/  LDS.U8 R0, [UR4] ;  /* 0x00000004ff007984 */ /* 0x00ce620008000000 */
[----:B------:R-:W-:Y:S02]  /*2690*/  UMOV UR4, 0x400 ;  /* 0x0000040000047882 */ /* 0x000fe40000000000 */
[----:B------:R-:W-:Y:S01]  /*26a0*/  ULEA UR4, UR5, UR4, 0x18 ;  /* 0x0000000405047291 */ /* 0x000fe2000f8ec0ff */
[----:B-1----:R-:W-:-:S13]  /*26b0*/  ISETP.NE.AND P0, PT, R0, RZ, PT ;  /* 0x000000ff0000720c */ /* 0x002fda0003f05270 */
[----:B------:R-:W-:Y:S05]  /*26c0*/  @P0 BRA `(.L_x_45) ;  /* 0x00000000007c0947 */ /* 0x000fea0003800000 */
[----:B------:R-:W-:-:S13]  /*26d0*/  ELECT P0, URZ, PT ;  /* 0x0000000000ff782f */ /* 0x000fda0003800000 */
[----:B------:R-:W-:Y:S05]  /*26e0*/  @!P0 BRA `(.L_x_46) ;  /* 0x0000000000848947 */ /* 0x000fea0003800000 */
[----:B------:R-:W-:-:S05]  /*26f0*/  UMOV UR6, 0x10 ;  /* 0x0000001000067882 */ /* 0x000fca0000000000 */
[----:B------:R-:W-:Y:S04]  /*2700*/  DEPBAR.LE SB1, 0x36 ;  /* 0x00009d800000791a */ /* 0x000fe80000000000 */
[----:B------:R-:W1:Y:S02]  /*2710*/  UTCATOMSWS.FIND_AND_SET.ALIGN UP0, UR6, UR6 ;  /* 0x00000006000675e3 */ /* 0x000e640008000800 */
[----:B-1----:R-:W-:Y:S01]  /*2720*/  PLOP3.LUT P0, PT, PT, PT, UP0, 0x80, 0x8 ;  /* 0x000000000008781c */ /* 0x002fe20003f0f008 */
[----:B------:R-:W-:-:S03]  /*2730*/  IMAD.U32 R3, RZ, RZ, UR6 ;  /* 0x00000006ff037e24 */ /* 0x000fc6000f8e00ff */
[----:B------:R-:W-:-:S04]  /*2740*/  SEL R0, RZ, 0xffffffff, !P0 ;  /* 0xffffffffff007807 */ /* 0x000fc80004000000 */
[----:B------:R-:W-:-:S13]  /*2750*/  ISETP.NE.AND P0, PT, R0, RZ, PT ;  /* 0x000000ff0000720c */ /* 0x000fda0003f05270 */
[----:B------:R-:W-:Y:S05]  /*2760*/  @P0 BRA `(.L_x_47) ;  /* 0x0000000000240947 */ /* 0x000fea0003800000 */
.L_x_48:
[----:B------:R-:W-:Y:S05]  /*2770*/  NANOSLEEP 0x64 ;  /* 0x000000640000795d */ /* 0x000fea0003800000 */
[----:B------:R-:W-:-:S05]  /*2780*/  UMOV UR6, 0x10 ;  /* 0x0000001000067882 */ /* 0x000fca0000000000 */
[----:B------:R-:W-:Y:S04]  /*2790*/  DEPBAR.LE SB1, 0x36 ;  /* 0x00009d800000791a */ /* 0x000fe80000000000 */
[----:B------:R-:W1:Y:S02]  /*27a0*/  UTCATOMSWS.FIND_AND_SET.ALIGN UP0, UR6, UR6 ;  /* 0x00000006000675e3 */ /* 0x000e640008000800 */
[----:B-1----:R-:W-:Y:S01]  /*27b0*/  PLOP3.LUT P0, PT, PT, PT, UP0, 0x80, 0x8 ;  /* 0x000000000008781c */ /* 0x002fe20003f0f008 */
[----:B------:R-:W-:-:S03]  /*27c0*/  IMAD.U32 R3, RZ, RZ, UR6 ;  /* 0x00000006ff037e24 */ /* 0x000fc6000f8e00ff */
[----:B------:R-:W-:-:S04]  /*27d0*/  SEL R0, RZ, 0xffffffff, !P0 ;  /* 0xffffffffff007807 */ /* 0x000fc80004000000 */
[----:B------:R-:W-:-:S13]  /*27e0*/  ISETP.NE.AND P0, PT, R0, RZ, PT ;  /* 0x000000ff0000720c */ /* 0x000fda0003f05270 */
[----:B------:R-:W-:Y:S05]  /*27f0*/  @!P0 BRA `(.L_x_48) ;  /* 0xfffffffc00dc8947 */ /* 0x000fea000383ffff */
.L_x_47:
[C---:B------:R-:W-:Y:S01]  /*2800*/  R2UR UR7, R3.reuse ;  /* 0x00000000030772ca */ /* 0x040fe200000e0000 */
[----:B------:R-:W-:Y:S01]  /*2810*/  IMAD.MOV.U32 R0, RZ, RZ, 0xffff ;  /* 0x0000ffffff007424 */ /* 0x000fe200078e00ff */
[----:B------:R-:W-:Y:S02]  /*2820*/  UMOV UR6, 0x50 ;  /* 0x0000005000067882 */ /* 0x000fe40000000000 */
[----:B------:R-:W-:Y:S02]  /*2830*/  ULEA UR6, UR5, UR6, 0x18 ;  /* 0x0000000605067291 */ /* 0x000fe4000f8ec0ff */
[----:B------:R-:W-:Y:S01]  /*2840*/  SHF.L.U32 R0, R0, R3, RZ ;  /* 0x0000000300007219 */ /* 0x000fe200000006ff */
[----:B------:R-:W-:-:S06]  /*2850*/  IMAD.SHL.U32 R3, R3, 0x20, RZ ;  /* 0x0000002003037824 */ /* 0x000fcc00078e00ff */
[----:B------:R-:W-:-:S04]  /*2860*/  UIADD3 UR7, UPT, UPT, UR7, 0x10, URZ ;  /* 0x0000001007077890 */ /* 0x000fc8000fffe0ff */
[----:B------:R-:W-:-:S06]  /*2870*/  USHF.L.U32 UR7, UR14, UR7, URZ ;  /* 0x000000070e077299 */ /* 0x000fcc00080006ff */
[----:B------:R-:W-:-:S05]  /*2880*/  LOP3.LUT R0, R0, UR7, RZ, 0xfc, !PT ;  /* 0x0000000700007c12 */ /* 0x000fca000f8efcff */
[----:B------:R1:W-:Y:S04]  /*2890*/  ATOMS.OR RZ, [UR6], R0 ;  /* 0x00000000ffff798c */ /* 0x0003e8000b000006 */
[----:B------:R1:W-:Y:S01]  /*28a0*/  STS [UR4+0x68], R3 ;  /* 0x00006803ff007988 */ /* 0x0003e20008000804 */
[----:B------:R-:W-:Y:S05]  /*28b0*/  BRA `(.L_x_46) ;  /* 0x0000000000107947 */ /* 0x000fea0003800000 */
.L_x_45:
[----:B------:R-:W-:Y:S02]  /*28c0*/  MOV R0, 0xffffffff ;  /* 0xffffffff00007802 */ /* 0x000fe40000000f00 */
[----:B------:R-:W-:-:S03]  /*28d0*/  MOV R2, 0x2900 ;  /* 0x0000290000027802 */ /* 0x000fc60000000f00 */
[----:B------:R1:W-:Y:S04]  /*28e0*/  STS [UR4+0x68], R0 ;  /* 0x00006800ff007988 */ /* 0x0003e80008000804 */
[----:B-1----:R-:W-:Y:S05]  /*28f0*/  CALL.REL.NOINC `($__internal_1_$__cuda_sm10x_tcgen05_guardrail_trap_phase_invalid_during_alloc) ;  /* 0x0000002c00347944 */ /* 0x002fea0003c00000 */
.L_x_46:
[----:B------:R-:W-:Y:S05]  /*2900*/  WARPSYNC.ALL ;  /* 0x0000000000007948 */ /* 0x000fea0003800000 */
[----:B------:R-:W-:Y:S01]  /*2910*/  NOP ;  /* 0x0000000000007918 */ /* 0x000fe20000000000 */
.L_x_44:
[----:B------:R-:W4:Y:S08]  /*2920*/  S2UR UR4, SR_CgaCtaId ;  /* 0x00000000000479c3 */ /* 0x000f300000008800 */
[----:B------:R-:W-:Y:S06]  /*2930*/  BAR.SYNC.DEFER_BLOCKING 0x3, 0xa0 ;  /* 0x00c2800000007b1d */ /* 0x000fec0000010000 */
[----:B------:R-:W-:-:S02]  /*2940*/  UMOV UR5, 0x400 ;  /* 0x0000040000057882 */ /* 0x000fc40000000000 */
[----:B----4-:R-:W-:-:S06]  /*2950*/  ULEA UR4, UR4, UR5, 0x18 ;  /* 0x0000000504047291 */ /* 0x010fcc000f8ec0ff */
[----:B-12---:R-:W-:-:S05]  /*2960*/  MOV R3, UR4 ;  /* 0x0000000400037c02 */ /* 0x006fca0008000f00 */
[----:B------:R1:W2:Y:S01]  /*2970*/  LDS R69, [R3+0x68] ;  /* 0x0000680003457984 */ /* 0x0002a20000000800 */
[----:B------:R-:W4:Y:S02]  /*2980*/  SYNCS.PHASECHK.TRANS64.TRYWAIT P0, [R3+URZ+0x40], RZ ;  /* 0x000040ff030075a7 */ /* 0x000f2400080011ff */
[----:B-12-4-:R-:W-:Y:S05]  /*2990*/  @!P0 BRA `(.L_x_49) ;  /* 0x0000002800bc8947 */ /* 0x016fea0003800000 */
.L_x_88:
[----:B------:R-:W2:Y:S01]  /*29a0*/  LDS.128 R60, [R3+0x2c810] ;  /* 0x02c81000033c7984 */ /* 0x000ea20000000c00 */
[----:B---3--:R-:W-:Y:S01]  /*29b0*/  HFMA2 R0, -RZ, RZ, 0, 5.9604644775390625e-08 ;  /* 0x00000001ff007431 */ /* 0x008fe200000001ff */
[----:B------:R3:W-:Y:S06]  /*29c0*/  MEMBAR.ALL.CTA ;  /* 0x0000000000007992 */ /* 0x0007ec0000008000 */
[----:B---3--:R-:W3:Y:S02]  /*29d0*/  FENCE.VIEW.ASYNC.S ;  /* 0x00000000000073c6 */ /* 0x008ee40000000000 */
[----:B---3--:R3:W-:Y:S01]  /*29e0*/  SYNCS.ARRIVE.TRANS64.ART0 RZ, [R3+URZ+0x50], R0 ;  /* 0x0000500003ff79a7 */ /* 0x0087e200085000ff */
[----:B--2---:R-:W-:-:S13]  /*29f0*/  ISETP.NE.AND P0, PT, R63, 0x1, PT ;  /* 0x000000013f00780c */ /* 0x004fda0003f05270 */
[----:B---3--:R-:W-:Y:S05]  /*2a00*/  @P0 BRA `(.L_x_50) ;  /* 0x0000002000800947 */ /* 0x008fea0003800000 */
[----:B------:R-:W2:Y:S01]  /*2a10*/  S2UR UR8, SR_CgaCtaId ;  /* 0x00000000000879c3 */ /* 0x000ea20000008800 */
[----:B------:R-:W3:Y:S01]  /*2a20*/  S2R R64, SR_LANEID ;  /* 0x0000000000407919 */ /* 0x000ee20000000000 */
[----:B------:R-:W-:Y:S01]  /*2a30*/  MOV R68, 0x1 ;  /* 0x0000000100447802 */ /* 0x000fe20000000f00 */
[----:B------:R-:W-:Y:S01]  /*2a40*/  UMOV UR9, 0x400 ;  /* 0x0000040000097882 */ /* 0x000fe20000000000 */
[----:B------:R-:W-:Y:S01]  /*2a50*/  MOV R67, RZ ;  /* 0x000000ff00437202 */ /* 0x000fe20000000f00 */
[----:B------:R-:W4:Y:S01]  /*2a60*/  LDCU.64 UR10, c[0x0][0x348] ;  /* 0x00006900ff0a77ac */ /* 0x000f220008000a00 */
[----:B------:R-:W-:Y:S01]  /*2a70*/  MOV R65, RZ ;  /* 0x000000ff00417202 */ /* 0x000fe20000000f00 */
[----:B--2-4-:R-:W-:-:S12]  /*2a80*/  ULEA UR7, UR8, UR9, 0x18 ;  /* 0x0000000908077291 */ /* 0x014fd8000f8ec0ff */
.L_x_63:
[----:B--2-4-:R-:W2:Y:S01]  /*2a90*/  LDC.64 R8, c[0x0][0x750] ;  /* 0x0001d400ff087b82 */ /* 0x014ea20000000a00 */
[----:B------:R-:W-:-:S04]  /*2aa0*/  SHF.L.U32 R63, R60, 0x7, RZ ;  /* 0x000000073c3f7819 */ /* 0x000fc800000006ff */
[----:B-1----:R-:W-:-:S03]  /*2ab0*/  IADD3 R7, PT, PT, R63, R66, RZ ;  /* 0x000000423f077210 */ /* 0x002fc60007ffe0ff */
[----:B------:R-:W4:Y:S01]  /*2ac0*/  LDC.64 R4, c[0x0][0x758] ;  /* 0x0001d600ff047b82 */ /* 0x000f220000000a00 */
[----:B--2---:R-:W-:-:S05]  /*2ad0*/  IMAD.WIDE R8, R62, 0x4, R8 ;  /* 0x000000043e087825 */ /* 0x004fca00078e0208 */
[----:B------:R2:W5:Y:S01]  /*2ae0*/  LDG.E R71, desc[UR22][R8.64] ;  /* 0x0000001608477981 */ /* 0x000562000c1e1900 */
[----:B----4-:R-:W-:-:S04]  /*2af0*/  IMAD.WIDE R6, R7, 0x4, R4 ;  /* 0x0000000407067825 */ /* 0x010fc800078e0204 */
[----:B------:R-:W-:Y:S01]  /*2b00*/  IMAD.U32 R4, R65, -0x80000000, RZ ;  /* 0x8000000041047824 */ /* 0x000fe200078e00ff */
[----:B------:R2:W5:Y:S03]  /*2b10*/  LDG.E R60, desc[UR22][R6.64] ;  /* 0x00000016063c7981 */ /* 0x000566000c1e1900 */
[----:B------:R-:W4:Y:S01]  /*2b20*/  SYNCS.PHASECHK.TRANS64.TRYWAIT P0, [R3+URZ+0x30], R4 ;  /* 0x00003004030075a7 */ /* 0x000f2200080011ff */
[----:B------:R-:W-:Y:S01]  /*2b30*/  SHF.L.U32 R72, R66, 0x10, RZ ;  /* 0x0000001042487819 */ /* 0x000fe200000006ff */
[----:B------:R-:W-:-:S03]  /*2b40*/  IMAD.MOV.U32 R2, RZ, RZ, R62 ;  /* 0x000000ffff027224 */ /* 0x000fc600078e003e */
[----:B------:R-:W-:Y:S01]  /*2b50*/  LOP3.LUT R72, R72, 0xe00000, RZ, 0xc0, !PT ;  /* 0x00e0000048487812 */ /* 0x000fe200078ec0ff */
[----:B--2-4-:R-:W-:Y:S06]  /*2b60*/  @!P0 BRA `(.L_x_51) ;  /* 0x00000028005c8947 */ /* 0x014fec0003800000 */
.L_x_90:
[----:B------:R-:W-:Y:S01]  /*2b70*/  IMAD.IADD R72, R69, 0x1, R72 ;  /* 0x0000000145487824 */ /* 0x000fe200078e0248 */
[----:B------:R-:W-:Y:S01]  /*2b80*/  ISETP.NE.AND P4, PT, R65, RZ, PT ;  /* 0x000000ff4100720c */ /* 0x000fe20003f85270 */
[----:B------:R-:W-:Y:S01]  /*2b90*/  IMAD.SHL.U32 R73, R61, 0x100, RZ ;  /* 0x000001003d497824 */ /* 0x000fe200078e00ff */
[----:B------:R-:W-:Y:S02]  /*2ba0*/  MOV R78, R65 ;  /* 0x00000041004e7202 */ /* 0x000fe40000000f00 */
[----:B------:R-:W-:Y:S02]  /*2bb0*/  CS2R R76, SRZ ;  /* 0x00000000004c7805 */ /* 0x000fe4000001ff00 */
[----:B------:R-:W-:Y:S01]  /*2bc0*/  CS2R R74, SRZ ;  /* 0x00000000004a7805 */ /* 0x000fe2000001ff00 */
[----:B------:R-:W-:-:S07]  /*2bd0*/  IMAD R72, R65, 0xd0, R72 ;  /* 0x000000d041487824 */ /* 0x000fce00078e0248 */
.L_x_58:
[----:B------:R-:W-:Y:S01]  /*2be0*/  IADD3 R62, PT, PT, R76, 0x3, RZ ;  /* 0x000000034c3e7810 */ /* 0x000fe20007ffe0ff */
[----:B------:R-:W-:Y:S05]  /*2bf0*/  WARPSYNC.ALL ;  /* 0x0000000000007948 */ /* 0x000fea0003800000 */
[----:B------:R-:W-:Y:S01]  /*2c00*/  NOP ;  /* 0x0000000000007918 */ /* 0x000fe20000000000 */
[----:B------:R-:W-:Y:S01]  /*2c10*/  SEL R79, R62, R75, !P4 ;  /* 0x0000004b3e4f7207 */ /* 0x000fe20006000000 */
[----:B------:R-:W-:Y:S01]  /*2c20*/  BSSY.RECONVERGENT B0, `(.L_x_52) ;  /* 0x0000073000007945 */ /* 0x000fe20003800200 */
[----:B--2---:R-:W-:Y:S02]  /*2c30*/  LEA R5, R66, R3, 0x7 ;  /* 0x0000000342057211 */ /* 0x004fe400078e38ff */
[----:B------:R-:W-:Y:S02]  /*2c40*/  SHF.L.U32 R79, R79, 0x6, RZ ;  /* 0x000000064f4f7819 */ /* 0x000fe400000006ff */
[----:B------:R-:W-:Y:S02]  /*2c50*/  IADD3 R8, PT, PT, R5, 0x440, RZ ;  /* 0x0000044005087810 */ /* 0x000fe40007ffe0ff */
[----:B------:R-:W-:Y:S02]  /*2c60*/  IADD3 R6, PT, PT, R79, R72, RZ ;  /* 0x000000484f067210 */ /* 0x000fe40007ffe0ff */
[C---:B------:R-:W-:Y:S02]  /*2c70*/  IADD3 R4, PT, PT, R5.reuse, 0x460, RZ ;  /* 0x0000046005047810 */ /* 0x040fe40007ffe0ff */
[----:B------:R-:W-:Y:S02]  /*2c80*/  R2UR UR4, R6 ;  /* 0x00000000060472ca */ /* 0x000fe400000e0000 */
[C---:B------:R-:W-:Y:S02]  /*2c90*/  IADD3 R7, PT, PT, R5.reuse, 0x470, RZ ;  /* 0x0000047005077810 */ /* 0x040fe40007ffe0ff */
[----:B------:R-:W-:Y:S02]  /*2ca0*/  SHF.R.U32.HI R93, RZ, 0x3, R8 ;  /* 0x00000003ff5d7819 */ /* 0x000fe40000011608 */
[----:B------:R-:W-:Y:S02]  /*2cb0*/  SHF.R.U32.HI R95, RZ, 0x3, R4 ;  /* 0x00000003ff5f7819 */ /* 0x000fe40000011604 */
[----:B------:R-:W-:Y:S02]  /*2cc0*/  SHF.R.U32.HI R80, RZ, 0x3, R7 ;  /* 0x00000003ff507819 */ /* 0x000fe40000011607 */
[C---:B------:R-:W-:Y:S02]  /*2cd0*/  IADD3 R9, PT, PT, R5.reuse, 0x450, RZ ;  /* 0x0000045005097810 */ /* 0x040fe40007ffe0ff */
[----:B------:R-:W-:Y:S01]  /*2ce0*/  LOP3.LUT R93, R8, 0x70, R93, 0x78, !PT ;  /* 0x00000070085d7812 */ /* 0x000fe200078e785d */
[----:B------:R-:W2:Y:S01]  /*2cf0*/  LDTM.x32 R28, tmem[UR4+0x20] ;  /* 0x00002004001c79ee */ /* 0x000ea200082c0000 */
[----:B------:R-:W-:Y:S02]  /*2d00*/  R2UR UR4, R6 ;  /* 0x00000000060472ca */ /* 0x000fe400000e0000 */
[----:B------:R-:W-:Y:S02]  /*2d10*/  IADD3 R8, PT, PT, R5, 0x400, RZ ;  /* 0x0000040005087810 */ /* 0x000fe40007ffe0ff */
[----:B------:R-:W-:Y:S02]  /*2d20*/  SHF.R.U32.HI R94, RZ, 0x3, R9 ;  /* 0x00000003ff5e7819 */ /* 0x000fe40000011609 */
[----:B------:R-:W-:Y:S02]  /*2d30*/  SHF.R.U32.HI R81, RZ, 0x3, R8 ;  /* 0x00000003ff517819 */ /* 0x000fe40000011608 */
[----:B------:R-:W-:Y:S02]  /*2d40*/  LOP3.LUT R94, R9, 0x70, R94, 0x78, !PT ;  /* 0x00000070095e7812 */ /* 0x000fe400078e785e */
[----:B------:R-:W-:Y:S02]  /*2d50*/  LOP3.LUT R81, R8, 0x70, R81, 0x78, !PT ;  /* 0x0000007008517812 */ /* 0x000fe400078e7851 */
[----:B------:R-:W-:Y:S02]  /*2d60*/  LOP3.LUT R95, R4, 0x70, R95, 0x78, !PT ;  /* 0x00000070045f7812 */ /* 0x000fe400078e785f */
[----:B------:R-:W-:Y:S02]  /*2d70*/  IADD3 R4, PT, PT, R5, 0x420, RZ ;  /* 0x0000042005047810 */ /* 0x000fe40007ffe0ff */
[----:B------:R-:W-:Y:S02]  /*2d80*/  LOP3.LUT R80, R7, 0x70, R80, 0x78, !PT ;  /* 0x0000007007507812 */ /* 0x000fe400078e7850 */
[C---:B------:R-:W-:Y:S02]  /*2d90*/  IADD3 R7, PT, PT, R5.reuse, 0x410, RZ ;  /* 0x0000041005077810 */ /* 0x040fe40007ffe0ff */
[----:B------:R-:W-:Y:S02]  /*2da0*/  IADD3 R5, PT, PT, R5, 0x430, RZ ;  /* 0x0000043005057810 */ /* 0x000fe40007ffe0ff */
[----:B------:R-:W-:Y:S01]  /*2db0*/  SHF.R.U32.HI R82, RZ, 0x3, R7 ;  /* 0x00000003ff527819 */ /* 0x000fe20000011607 */
[C---:B--2--5:R-:W-:Y:S01]  /*2dc0*/  FMUL R85, R71.reuse, R28 ;  /* 0x0000001c47557220 */ /* 0x064fe20000400000 */
[----:B------:R-:W-:Y:S01]  /*2dd0*/  SHF.R.U32.HI R83, RZ, 0x3, R4 ;  /* 0x00000003ff537819 */ /* 0x000fe20000011604 */
[C---:B------:R-:W-:Y:S01]  /*2de0*/  FMUL R86, R71.reuse, R29 ;  /* 0x0000001d47567220 */ /* 0x040fe20000400000 */
[----:B------:R-:W-:Y:S01]  /*2df0*/  SHF.R.U32.HI R84, RZ, 0x3, R5 ;  /* 0x00000003ff547819 */ /* 0x000fe20000011605 */
[----:B------:R-:W-:Y:S01]  /*2e00*/  FMUL R87, R71, R30 ;  /* 0x0000001e47577220 */ /* 0x000fe20000400000 */
[----:B------:R-:W-:Y:S01]  /*2e10*/  LOP3.LUT R82, R7, 0x70, R82, 0x78, !PT ;  /* 0x0000007007527812 */ /* 0x000fe200078e7852 */
[C---:B------:R-:W-:Y:S01]  /*2e20*/  FMUL R88, R71.reuse, R31 ;  /* 0x0000001f47587220 */ /* 0x040fe20000400000 */
[----:B------:R-:W-:Y:S01]  /*2e30*/  LOP3.LUT R83, R4, 0x70, R83, 0x78, !PT ;  /* 0x0000007004537812 */ /* 0x000fe200078e7853 */
[----:B------:R-:W-:Y:S01]  /*2e40*/  FMUL R89, R71, R32 ;  /* 0x0000002047597220 */ /* 0x000fe20000400000 */
[----:B------:R-:W-:Y:S01]  /*2e50*/  LOP3.LUT R84, R5, 0x70, R84, 0x78, !PT ;  /* 0x0000007005547812 */ /* 0x000fe200078e7854 */
[C---:B------:R-:W-:Y:S01]  /*2e60*/  FMUL R90, R71.reuse, R33 ;  /* 0x00000021475a7220 */ /* 0x040fe20000400000 */
[C---:B------:R-:W-:Y:S01]  /*2e70*/  FMUL R91, R71.reuse, R34 ;  /* 0x00000022475b7220 */ /* 0x040fe20000400000 */
[C---:B------:R-:W-:Y:S01]  /*2e80*/  FMUL R92, R71.reuse, R35 ;  /* 0x00000023475c7220 */ /* 0x040fe20000400000 */
[----:B------:R-:W-:Y:S01]  /*2e90*/  ISETP.NE.AND P0, PT, R74, RZ, PT ;  /* 0x000000ff4a00720c */ /* 0x000fe20003f05270 */
[----:B------:R-:W2:Y:S01]  /*2ea0*/  LDTM.x32 R4, tmem[UR4] ;  /* 0x00000004000479ee */ /* 0x000ea200082c0000 */
[C---:B------:R-:W-:Y:S01]  /*2eb0*/  FMUL R36, R71.reuse, R36 ;  /* 0x0000002447247220 */ /* 0x040fe20000400000 */
        /* <DEDUP_REMOVED lines=22> */
[C---:B--2---:R-:W-:Y:S01]  /*3020*/  FMUL R100, R71.reuse, R8 ;  /* 0x0000000847647220 */ /* 0x044fe20000400000 */
        /* <DEDUP_REMOVED lines=9> */
[----:B------:R-:W-:Y:S01]  /*30c0*/  F2FP.BF16.F32.PACK_AB R8, R86, R85 ;  /* 0x000000555608723e */ /* 0x000fe200000010ff */
        /* <DEDUP_REMOVED lines=10> */
[----:B------:R-:W-:Y:S01]  /*3170*/  FMUL R112, R71, R20 ;  /* 0x0000001447707220 */ /* 0x000fe20000400000 */
        /* <DEDUP_REMOVED lines=22> */
[----:B------:R-:W-:Y:S01]  /*32e0*/  FMUL R35, R71, R35 ;  /* 0x0000002347237220 */ /* 0x000fe20000400000 */
[----:B------:R-:W-:Y:S06]  /*32f0*/  @P0 BRA `(.L_x_53) ;  /* 0x0000000000140947 */ /* 0x000fec0003800000 */
[----:B------:R-:W-:Y:S01]  /*3300*/  ELECT P0, URZ, PT ;  /* 0x0000000000ff782f */ /* 0x000fe20003800000 */
[----:B------:R-:W-:Y:S01]  /*3310*/  NOP ;  /* 0x0000000000007918 */ /* 0x000fe20000000000 */
[----:B------:R-:W-:Y:S11]  /*3320*/  LOP3.LUT R65, R65, 0x1, RZ, 0x3c, !PT ;  /* 0x0000000141417812 */ /* 0x000ff600078e3cff */
[----:B------:R-:W-:Y:S04]  /*3330*/  @P0 IMAD.MOV.U32 R4, RZ, RZ, 0x1 ;  /* 0x00000001ff040424 */ /* 0x000fe800078e00ff */
[----:B------:R2:W-:Y:S03]  /*3340*/  @P0 SYNCS.ARRIVE.TRANS64.ART0 RZ, [R3+URZ+0x38], R4 ;  /* 0x0000380403ff09a7 */ /* 0x0005e600085000ff */
.L_x_53:
[----:B------:R-:W-:Y:S05]  /*3350*/  BSYNC.RECONVERGENT B0 ;  /* 0x0000000000007941 */ /* 0x000fea0003800200 */
.L_x_52:
[----:B------:R-:W-:Y:S01]  /*3360*/  F2FP.BF16.F32.PACK_AB R20, R53, R52 ;  /* 0x000000343514723e */ /* 0x000fe200000010ff */
[----:B------:R4:W-:Y:S01]  /*3370*/  STS.128 [R93], R8 ;  /* 0x000000085d007388 */ /* 0x0009e20000000c00 */
[----:B------:R-:W-:Y:S02]  /*3380*/  F2FP.BF16.F32.PACK_AB R21, R55, R54 ;  /* 0x000000363715723e */ /* 0x000fe400000010ff */
[----:B------:R-:W-:Y:S01]  /*3390*/  F2FP.BF16.F32.PACK_AB R22, R57, R56 ;  /* 0x000000383916723e */ /* 0x000fe200000010ff */
[----:B------:R5:W-:Y:S01]  /*33a0*/  STS.128 [R94], R12 ;  /* 0x0000000c5e007388 */ /* 0x000be20000000c00 */
[----:B------:R-:W-:Y:S02]  /*33b0*/  F2FP.BF16.F32.PACK_AB R23, R59, R58 ;  /* 0x0000003a3b17723e */ /* 0x000fe400000010ff */
[----:B--2---:R-:W-:Y:S01]  /*33c0*/  F2FP.BF16.F32.PACK_AB R4, R97, R96 ;  /* 0x000000606104723e */ /* 0x004fe200000010ff */
[----:B------:R2:W-:Y:S01]  /*33d0*/  STS.128 [R95], R16 ;  /* 0x000000105f007388 */ /* 0x0005e20000000c00 */
[----:B------:R-:W-:Y:S02]  /*33e0*/  F2FP.BF16.F32.PACK_AB R5, R99, R98 ;  /* 0x000000626305723e */ /* 0x000fe400000010ff */
[----:B------:R-:W-:Y:S01]  /*33f0*/  F2FP.BF16.F32.PACK_AB R6, R101, R100 ;  /* 0x000000646506723e */ /* 0x000fe200000010ff */
[----:B------:R1:W-:Y:S01]  /*3400*/  STS.128 [R80], R20 ;  /* 0x0000001450007388 */ /* 0x0003e20000000c00 */
[----:B------:R-:W-:Y:S02]  /*3410*/  F2FP.BF16.F32.PACK_AB R7, R103, R102 ;  /* 0x000000666707723e */ /* 0x000fe400000010ff */
[----:B------:R-:W-:Y:S02]  /*3420*/  ISETP.NE.AND P2, PT, R70, RZ, PT ;  /* 0x000000ff4600720c */ /* 0x000fe40003f45270 */
[C---:B------:R-:W-:Y:S01]  /*3430*/  ISETP.GE.U32.AND P3, PT, R74.reuse, 0x6, PT ;  /* 0x000000064a00780c */ /* 0x040fe20003f66070 */
[----:B------:R1:W-:Y:S01]  /*3440*/  STS.128 [R81], R4 ;  /* 0x0000000451007388 */ /* 0x0003e20000000c00 */
[----:B------:R-:W-:Y:S01]  /*3450*/  VIADD R74, R74, 0x2 ;  /* 0x000000024a4a7836 */ /* 0x000fe20000000000 */
[----:B----4-:R-:W-:Y:S02]  /*3460*/  F2FP.BF16.F32.PACK_AB R8, R105, R104 ;  /* 0x000000686908723e */ /* 0x010fe400000010ff */
[----:B------:R-:W-:Y:S02]  /*3470*/  F2FP.BF16.F32.PACK_AB R9, R107, R106 ;  /* 0x0000006a6b09723e */ /* 0x000fe400000010ff */
[----:B------:R-:W-:Y:S02]  /*3480*/  F2FP.BF16.F32.PACK_AB R10, R109, R108 ;  /* 0x0000006c6d0a723e */ /* 0x000fe400000010ff */
[----:B------:R-:W-:Y:S02]  /*3490*/  F2FP.BF16.F32.PACK_AB R11, R111, R110 ;  /* 0x0000006e6f0b723e */ /* 0x000fe400000010ff */
[----:B-----5:R-:W-:Y:S02]  /*34a0*/  F2FP.BF16.F32.PACK_AB R12, R113, R112 ;  /* 0x00000070710c723e */ /* 0x020fe400000010ff */
[----:B------:R-:W-:Y:S01]  /*34b0*/  F2FP.BF16.F32.PACK_AB R13, R115, R114 ;  /* 0x00000072730d723e */ /* 0x000fe200000010ff */
[----:B------:R1:W-:Y:S01]  /*34c0*/  STS.128 [R82], R8 ;  /* 0x0000000852007388 */ /* 0x0003e20000000c00 */
[----:B------:R-:W-:Y:S02]  /*34d0*/  F2FP.BF16.F32.PACK_AB R14, R25, R24 ;  /* 0x00000018190e723e */ /* 0x000fe400000010ff */
[----:B------:R-:W-:Y:S02]  /*34e0*/  F2FP.BF16.F32.PACK_AB R15, R27, R26 ;  /* 0x0000001a1b0f723e */ /* 0x000fe400000010ff */
[----:B--2---:R-:W-:Y:S02]  /*34f0*/  F2FP.BF16.F32.PACK_AB R16, R29, R28 ;  /* 0x0000001c1d10723e */ /* 0x004fe400000010ff */
[----:B------:R-:W-:Y:S01]  /*3500*/  F2FP.BF16.F32.PACK_AB R17, R31, R30 ;  /* 0x0000001e1f11723e */ /* 0x000fe200000010ff */
[----:B------:R1:W-:Y:S01]  /*3510*/  STS.128 [R83], R12 ;  /* 0x0000000c53007388 */ /* 0x0003e20000000c00 */
[----:B------:R-:W-:Y:S02]  /*3520*/  F2FP.BF16.F32.PACK_AB R18, R33, R32 ;  /* 0x000000202112723e */ /* 0x000fe400000010ff */
[----:B------:R-:W-:Y:S05]  /*3530*/  F2FP.BF16.F32.PACK_AB R19, R35, R34 ;  /* 0x000000222313723e */ /* 0x000fea00000010ff */
[----:B------:R1:W-:Y:S01]  /*3540*/  STS.128 [R84], R16 ;  /* 0x0000001054007388 */ /* 0x0003e20000000c00 */
[----:B------:R2:W-:Y:S06]  /*3550*/  MEMBAR.ALL.CTA ;  /* 0x0000000000007992 */ /* 0x0005ec0000008000 */
[----:B--2---:R-:W2:Y:S02]  /*3560*/  FENCE.VIEW.ASYNC.S ;  /* 0x00000000000073c6 */ /* 0x004ea40000000000 */
[----:B--2---:R-:W-:Y:S06]  /*3570*/  BAR.SYNC.DEFER_BLOCKING 0x2, 0x80 ;  /* 0x0082000000007b1d */ /* 0x004fec0000010000 */
[----:B------:R-:W-:Y:S05]  /*3580*/  @P2 BRA `(.L_x_54) ;  /* 0x0000000000482947 */ /* 0x000fea0003800000 */
[----:B------:R-:W-:Y:S01]  /*3590*/  PLOP3.LUT P0, PT, PT, PT, PT, 0x80, 0x8 ;  /* 0x000000000008781c */ /* 0x000fe20003f0f070 */
[----:B------:R-:W-:Y:S01]  /*35a0*/  UIADD3 UR12, UP0, UPT, UR10, 0x240, URZ ;  /* 0x000002400a0c7890 */ /* 0x000fe2000ff1e0ff */
[----:B------:R-:W-:Y:S01]  /*35b0*/  IMAD.IADD R79, R73, 0x1, R79 ;  /* 0x00000001494f7824 */ /* 0x000fe200078e024f */
[----:B-1----:R-:W-:Y:S02]  /*35c0*/  IADD3 R4, PT, PT, R3, 0x400, RZ ;  /* 0x0000040003047810 */ /* 0x002fe40007ffe0ff */
[----:B------:R-:W-:Y:S11]  /*35d0*/  UIADD3.X UR13, UPT, UPT, URZ, UR11, URZ, UP0, !UPT ;  /* 0x0000000bff0d7290 */ /* 0x000ff600087fe4ff */
[----:B------:R-:W-:Y:S01]  /*35e0*/  @!UPT UIADD3 URZ, UPT, UPT, URZ, URZ, URZ ;  /* 0x000000fffffff290 */ /* 0x000fe2000fffe0ff */
.L_x_55:
[----:B------:R-:W-:Y:S02]  /*35f0*/  PLOP3.LUT P1, PT, P1, P0, PT, 0xf2, 0x2f ;  /* 0x00000000002f781c */ /* 0x000fe40000f21e72 */
[----:B------:R-:W-:Y:S08]  /*3600*/  @P0 R2UR P1, UR6, R63 ;  /* 0x000000003f0602ca */ /* 0x000ff00000020000 */
[----:B------:R-:W-:Y:S02]  /*3610*/  PLOP3.LUT P1, PT, P1, P0, PT, 0xf2, 0x2f ;  /* 0x00000000002f781c */ /* 0x000fe40000f21e72 */
[----:B------:R-:W-:Y:S08]  /*3620*/  @P0 R2UR.OR P1, UR5, R79 ;  /* 0x000000004f0502ca */ /* 0x000ff00000120000 */
[----:B------:R-:W-:Y:S02]  /*3630*/  PLOP3.LUT P1, PT, P1, P0, PT, 0xf2, 0x2f ;  /* 0x00000000002f781c */ /* 0x000fe40000f21e72 */
[----:B------:R-:W-:Y:S08]  /*3640*/  @P0 R2UR.OR P1, UR4, R4 ;  /* 0x00000000040402ca */ /* 0x000ff00000120000 */
[----:B------:R-:W-:Y:S02]  /*3650*/  @P0 PLOP3.LUT P0, PT, P1, PT, PT, 0x80, 0x8 ;  /* 0x000000000008081c */ /* 0x000fe40000f0f070 */
[----:B------:R-:W-:Y:S03]  /*3660*/  PLOP3.LUT P1, PT, PT, PT, PT, 0x80, 0x8 ;  /* 0x000000000008781c */ /* 0x000fe60003f2f070 */
[----:B------:R1:W-:Y:S08]  /*3670*/  UTMASTG.2D [UR4], [UR12], desc[URZ] ;  /* 0x0000ff040c0073b5 */ /* 0x0003f00008009000 */
[----:B-1----:R-:W-:Y:S05]  /*3680*/  @P0 BRA.U.ANY `(.L_x_55) ;  /* 0xfffffffd00d80947 */ /* 0x002fea000393ffff */
[----:B------:R0:W-:Y:S01]  /*3690*/  UTMACMDFLUSH ;  /* 0x00000000000079b7 */ /* 0x0001e20000000000 */
[----:B------:R-:W-:Y:S04]  /*36a0*/  DEPBAR.LE SB0, 0x0 ;  /* 0x000080000000791a */ /* 0x000fe80000000000 */
.L_x_54:
[----:B------:R-:W-:Y:S01]  /*36b0*/  BAR.SYNC.DEFER_BLOCKING 0x2, 0x80 ;  /* 0x0082000000007b1d */ /* 0x000fe20000010000 */
[----:B-1----:R-:W-:Y:S01]  /*36c0*/  FMUL R5, R34, -1.4426950216293334961 ;  /* 0xbfb8aa3b22057820 */ /* 0x002fe20000400000 */
[----:B------:R-:W-:Y:S01]  /*36d0*/  FMUL R15, R24, -1.4426950216293334961 ;  /* 0xbfb8aa3b180f7820 */ /* 0x000fe20000400000 */
[----:B------:R-:W-:Y:S01]  /*36e0*/  FMUL R6, R33, -1.4426950216293334961 ;  /* 0xbfb8aa3b21067820 */ /* 0x000fe20000400000 */
[----:B------:R-:W-:Y:S01]  /*36f0*/  FMUL R8, R31, -1.4426950216293334961 ;  /* 0xbfb8aa3b1f087820 */ /* 0x000fe20000400000 */
[----:B------:R-:W-:Y:S01]  /*3700*/  FMUL R7, R32, -1.4426950216293334961 ;  /* 0xbfb8aa3b20077820 */ /* 0x000fe20000400000 */
[----:B------:R-:W-:Y:S01]  /*3710*/  FMUL R11, R28, -1.4426950216293334961 ;  /* 0xbfb8aa3b1c0b7820 */ /* 0x000fe20000400000 */
[----:B------:R-:W-:Y:S01]  /*3720*/  MUFU.EX2 R5, R5 ;  /* 0x0000000500057308 */ /* 0x000fe20000000800 */
[----:B------:R-:W-:Y:S01]  /*3730*/  FMUL R13, R26, -1.4426950216293334961 ;  /* 0xbfb8aa3b1a0d7820 */ /* 0x000fe20000400000 */
[----:B------:R-:W-:Y:S01]  /*3740*/  LEA R123, R66, R3, 0x6 ;  /* 0x00000003427b7211 */ /* 0x000fe200078e30ff */
[----:B------:R-:W-:Y:S01]  /*3750*/  FMUL R9, R30, -1.4426950216293334961 ;  /* 0xbfb8aa3b1e097820 */ /* 0x000fe20000400000 */
[----:B------:R-:W-:Y:S01]  /*3760*/  FMUL R12, R27, -1.4426950216293334961 ;  /* 0xbfb8aa3b1b0c7820 */ /* 0x000fe20000400000 */
[----:B------:R-:W-:Y:S01]  /*3770*/  FMUL R16, R115, -1.4426950216293334961 ;  /* 0xbfb8aa3b73107820 */ /* 0x000fe20000400000 */
[----:B------:R-:W-:Y:S01]  /*3780*/  IADD3 R125, PT, PT, R123, 0x4410, RZ ;  /* 0x000044107b7d7810 */ /* 0x000fe20007ffe0ff */
[----:B------:R-:W-:Y:S03]  /*3790*/  FMUL R14, R25, -1.4426950216293334961 ;  /* 0xbfb8aa3b190e7820 */ /* 0x000fe60000400000 */
[----:B------:R-:W-:Y:S01]  /*37a0*/  MUFU.EX2 R15, R15 ;  /* 0x0000000f000f7308 */ /* 0x000fe20000000800 */
[----:B------:R-:W-:Y:S01]  /*37b0*/  IADD3 R124, PT, PT, R123, 0x4420, RZ ;  /* 0x000044207b7c7810 */ /* 0x000fe20007ffe0ff */
[----:B------:R-:W-:Y:S01]  /*37c0*/  FMUL R10, R29, -1.4426950216293334961 ;  /* 0xbfb8aa3b1d0a7820 */ /* 0x000fe20000400000 */
[----:B------:R-:W-:Y:S01]  /*37d0*/  FMUL R94, R98, -1.4426950216293334961 ;  /* 0xbfb8aa3b625e7820 */ /* 0x000fe20000400000 */
[----:B------:R-:W-:Y:S01]  /*37e0*/  FMUL R18, R105, -1.4426950216293334961 ;  /* 0xbfb8aa3b69127820 */ /* 0x000fe20000400000 */
[----:B------:R-:W-:Y:S01]  /*37f0*/  FMUL R95, R102, -1.4426950216293334961 ;  /* 0xbfb8aa3b665f7820 */ /* 0x000fe20000400000 */
[----:B------:R-:W-:Y:S01]  /*3800*/  FMUL R116, R103, -1.4426950216293334961 ;  /* 0xbfb8aa3b67747820 */ /* 0x000fe20000400000 */
[----:B------:R-:W-:Y:S03]  /*3810*/  FMUL R117, R100, -1.4426950216293334961 ;  /* 0xbfb8aa3b64757820 */ /* 0x000fe60000400000 */
[----:B------:R-:W-:Y:S01]  /*3820*/  MUFU.EX2 R9, R9 ;  /* 0x0000000900097308 */ /* 0x000fe20000000800 */
[----:B------:R-:W-:Y:S01]  /*3830*/  FMUL R118, R101, -1.4426950216293334961 ;  /* 0xbfb8aa3b65767820 */ /* 0x000fe20000400000 */
        /* <DEDUP_REMOVED lines=15> */
[----:B------:R-:W-:Y:S09]  /*3930*/  FMUL R23, R112, -1.4426950216293334961 ;  /* 0xbfb8aa3b70177820 */ /* 0x000ff20000400000 */
[----:B------:R-:W-:Y:S10]  /*3940*/  MUFU.EX2 R4, R4 ;  /* 0x0000000400047308 */ /* 0x000ff40000000800 */
        /* <DEDUP_REMOVED lines=25> */
[----:B------:R-:W1:Y:S02]  /*3ae0*/  MUFU.EX2 R17, R17 ;  /* 0x0000001100117308 */ /* 0x000e640000000800 */
[----:B-1----:R-:W-:Y:S01]  /*3af0*/  FADD R17, R17, 1 ;  /* 0x3f80000011117421 */ /* 0x002fe20000000000 */
[----:B------:R-:W-:Y:S01]  /*3b00*/  FADD R22, R22, 1 ;  /* 0x3f80000016167421 */ /* 0x000fe20000000000 */
[----:B------:R-:W-:Y:S01]  /*3b10*/  FADD R21, R21, 1 ;  /* 0x3f80000015157421 */ /* 0x000fe20000000000 */
[----:B------:R-:W-:Y:S01]  /*3b20*/  FADD R19, R19, 1 ;  /* 0x3f80000013137421 */ /* 0x000fe20000000000 */
[----:B------:R-:W-:Y:S04]  /*3b30*/  FADD R20, R20, 1 ;  /* 0x3f80000014147421 */ /* 0x000fe80000000000 */
[----:B------:R-:W1:Y:S01]  /*3b40*/  MUFU.RCP R121, R22 ;  /* 0x0000001600797308 */ /* 0x000e620000001000 */
[----:B------:R-:W-:Y:S01]  /*3b50*/  FADD R8, R8, 1 ;  /* 0x3f80000008087421 */ /* 0x000fe20000000000 */
[----:B------:R-:W-:Y:S01]  /*3b60*/  FADD R120, R93, 1 ;  /* 0x3f8000005d787421 */ /* 0x000fe20000000000 */
[----:B------:R-:W-:Y:S01]  /*3b70*/  FADD R11, R11, 1 ;  /* 0x3f8000000b0b7421 */ /* 0x000fe20000000000 */
[----:B------:R-:W-:Y:S01]  /*3b80*/  FADD R10, R10, 1 ;  /* 0x3f8000000a0a7421 */ /* 0x000fe20000000000 */
[----:B------:R-:W-:Y:S01]  /*3b90*/  FADD R9, R9, 1 ;  /* 0x3f80000009097421 */ /* 0x000fe20000000000 */
[----:B------:R-:W-:Y:S01]  /*3ba0*/  FADD R4, R4, 1 ;  /* 0x3f80000004047421 */ /* 0x000fe20000000000 */
[----:B------:R-:W-:Y:S03]  /*3bb0*/  FADD R5, R5, 1 ;  /* 0x3f80000005057421 */ /* 0x000fe60000000000 */
[----:B------:R-:W2:Y:S01]  /*3bc0*/  MUFU.RCP R8, R8 ;  /* 0x0000000800087308 */ /* 0x000ea20000001000 */
[----:B------:R-:W-:Y:S01]  /*3bd0*/  FADD R15, R15, 1 ;  /* 0x3f8000000f0f7421 */ /* 0x000fe20000000000 */
[----:B------:R-:W-:Y:S01]  /*3be0*/  FADD R6, R6, 1 ;  /* 0x3f80000006067421 */ /* 0x000fe20000000000 */
[----:B------:R-:W-:Y:S01]  /*3bf0*/  FADD R119, R94, 1 ;  /* 0x3f8000005e777421 */ /* 0x000fe20000000000 */
[----:B------:R-:W-:Y:S01]  /*3c00*/  FADD R94, R18, 1 ;  /* 0x3f800000125e7421 */ /* 0x000fe20000000000 */
[----:B------:R-:W-:Y:S01]  /*3c10*/  FADD R18, R16, 1 ;  /* 0x3f80000010127421 */ /* 0x000fe20000000000 */
[----:B------:R-:W-:Y:S01]  /*3c20*/  FADD R12, R12, 1 ;  /* 0x3f8000000c0c7421 */ /* 0x000fe20000000000 */
[----:B------:R-:W-:Y:S03]  /*3c30*/  FADD R7, R7, 1 ;  /* 0x3f80000007077421 */ /* 0x000fe60000000000 */
[----:B------:R-:W4:Y:S01]  /*3c40*/  MUFU.RCP R9, R9 ;  /* 0x0000000900097308 */ /* 0x000f220000001000 */
[----:B-1----:R-:W-:Y:S01]  /*3c50*/  FMUL R96, R96, R121 ;  /* 0x0000007960607220 */ /* 0x002fe20000400000 */
[----:B------:R-:W-:Y:S01]  /*3c60*/  FADD R13, R13, 1 ;  /* 0x3f8000000d0d7421 */ /* 0x000fe20000000000 */
[----:B------:R-:W-:Y:S01]  /*3c70*/  FADD R14, R14, 1 ;  /* 0x3f8000000e0e7421 */ /* 0x000fe20000000000 */
[----:B------:R-:W-:Y:S01]  /*3c80*/  FADD R80, R80, 1 ;  /* 0x3f80000050507421 */ /* 0x000fe20000000000 */
[----:B------:R-:W-:Y:S01]  /*3c90*/  FMUL R85, R85, R96 ;  /* 0x0000006055557220 */ /* 0x000fe20000400000 */
[----:B------:R-:W-:Y:S01]  /*3ca0*/  FADD R79, R79, 1 ;  /* 0x3f8000004f4f7421 */ /* 0x000fe20000000000 */
[----:B------:R-:W-:Y:S03]  /*3cb0*/  FADD R84, R84, 1 ;  /* 0x3f80000054547421 */ /* 0x000fe60000000000 */
[----:B------:R-:W1:Y:S01]  /*3cc0*/  MUFU.RCP R4, R4 ;  /* 0x0000000400047308 */ /* 0x000e620000001000 */
[----:B--2---:R-:W-:Y:S01]  /*3cd0*/  FMUL R8, R31, R8 ;  /* 0x000000081f087220 */ /* 0x004fe20000400000 */
[----:B------:R-:W-:Y:S01]  /*3ce0*/  FMUL R85, R60, R85 ;  /* 0x000000553c557220 */ /* 0x000fe20000400000 */
[----:B------:R-:W-:Y:S01]  /*3cf0*/  FADD R82, R82, 1 ;  /* 0x3f80000052527421 */ /* 0x000fe20000000000 */
[----:B------:R-:W-:Y:S01]  /*3d00*/  FADD R81, R81, 1 ;  /* 0x3f80000051517421 */ /* 0x000fe20000000000 */
[----:B------:R-:W-:Y:S01]  /*3d10*/  FMUL R55, R55, R8 ;  /* 0x0000000837377220 */ /* 0x000fe20000400000 */
[----:B------:R-:W-:Y:S01]  /*3d20*/  FADD R83, R83, 1 ;  /* 0x3f80000053537421 */ /* 0x000fe20000000000 */
[----:B------:R-:W-:Y:S03]  /*3d30*/  FADD R95, R95, 1 ;  /* 0x3f8000005f5f7421 */ /* 0x000fe60000000000 */
[----:B------:R-:W2:Y:S01]  /*3d40*/  MUFU.RCP R80, R80 ;  /* 0x0000005000507308 */ /* 0x000ea20000001000 */
[----:B----4-:R-:W-:Y:S01]  /*3d50*/  FMUL R9, R30, R9 ;  /* 0x000000091e097220 */ /* 0x010fe20000400000 */
[----:B------:R-:W-:Y:S01]  /*3d60*/  FADD R116, R116, 1 ;  /* 0x3f80000074747421 */ /* 0x000fe20000000000 */
[----:B------:R-:W-:Y:S01]  /*3d70*/  FADD R117, R117, 1 ;  /* 0x3f80000075757421 */ /* 0x000fe20000000000 */
[----:B------:R-:W-:Y:S01]  /*3d80*/  FADD R118, R118, 1 ;  /* 0x3f80000076767421 */ /* 0x000fe20000000000 */
[----:B------:R-:W-:Y:S01]  /*3d90*/  FMUL R9, R54, R9 ;  /* 0x0000000936097220 */ /* 0x000fe20000400000 */
[----:B------:R-:W-:Y:S04]  /*3da0*/  FADD R23, R23, 1 ;  /* 0x3f80000017177421 */ /* 0x000fe80000000000 */
[----:B------:R-:W4:Y:S01]  /*3db0*/  MUFU.RCP R79, R79 ;  /* 0x0000004f004f7308 */ /* 0x000f220000001000 */
[----:B-1----:R-:W-:Y:S04]  /*3dc0*/  FMUL R4, R35, R4 ;  /* 0x0000000423047220 */ /* 0x002fe80000400000 */
[----:B------:R-:W-:Y:S05]  /*3dd0*/  FMUL R59, R59, R4 ;  /* 0x000000043b3b7220 */ /* 0x000fea0000400000 */
[----:B------:R-:W1:Y:S01]  /*3de0*/  MUFU.RCP R5, R5 ;  /* 0x0000000500057308 */ /* 0x000e620000001000 */
[----:B--2---:R-:W-:Y:S04]  /*3df0*/  FMUL R80, R111, R80 ;  /* 0x000000506f507220 */ /* 0x004fe80000400000 */
[----:B------:R-:W-:Y:S05]  /*3e00*/  FMUL R43, R43, R80 ;  /* 0x000000502b2b7220 */ /* 0x000fea0000400000 */
[----:B------:R-:W2:Y:S01]  /*3e10*/  MUFU.RCP R15, R15 ;  /* 0x0000000f000f7308 */ /* 0x000ea20000001000 */
[----:B------:R-:W-:Y:S01]  /*3e20*/  FMUL R4, R60, R43 ;  /* 0x0000002b3c047220 */ /* 0x000fe20000400000 */
[----:B----4-:R-:W-:Y:S04]  /*3e30*/  FMUL R79, R110, R79 ;  /* 0x0000004f6e4f7220 */ /* 0x010fe80000400000 */
[----:B------:R-:W-:Y:S04]  /*3e40*/  FMUL R79, R42, R79 ;  /* 0x0000004f2a4f7220 */ /* 0x000fe80000400000 */
[----:B------:R-:W4:Y:S01]  /*3e50*/  MUFU.RCP R6, R6 ;  /* 0x0000000600067308 */ /* 0x000f220000001000 */
[----:B-1----:R-:W-:Y:S01]  /*3e60*/  FMUL R5, R34, R5 ;  /* 0x0000000522057220 */ /* 0x002fe20000400000 */
[----:B------:R-:W-:Y:S03]  /*3e70*/  FMUL R79, R60, R79 ;  /* 0x0000004f3c4f7220 */ /* 0x000fe60000400000 */
[----:B------:R-:W-:Y:S05]  /*3e80*/  FMUL R5, R58, R5 ;  /* 0x000000053a057220 */ /* 0x000fea0000400000 */
[----:B------:R-:W1:Y:S01]  /*3e90*/  MUFU.RCP R84, R84 ;  /* 0x0000005400547308 */ /* 0x000e620000001000 */
[----:B--2---:R-:W-:Y:S09]  /*3ea0*/  FMUL R15, R24, R15 ;  /* 0x0000000f180f7220 */ /* 0x004ff20000400000 */
[----:B------:R-:W2:Y:S01]  /*3eb0*/  MUFU.RCP R82, R82 ;  /* 0x0000005200527308 */ /* 0x000ea20000001000 */
[----:B----4-:R-:W-:Y:S04]  /*3ec0*/  FMUL R6, R33, R6 ;  /* 0x0000000621067220 */ /* 0x010fe80000400000 */
[----:B------:R-:W-:Y:S01]  /*3ed0*/  FMUL R57, R57, R6 ;  /* 0x0000000639397220 */ /* 0x000fe20000400000 */
[C---:B------:R-:W-:Y:S04]  /*3ee0*/  FMUL R6, R60.reuse, R5 ;  /* 0x000000053c067220 */ /* 0x040fe80000400000 */
        /* <DEDUP_REMOVED lines=12> */
[----:B------:R-:W-:Y:S01]  /*3fb0*/  FMUL R24, R60, R81 ;  /* 0x000000513c187220 */ /* 0x000fe20000400000 */
[----:B------:R-:W-:Y:S01]  /*3fc0*/  FMUL R27, R48, R15 ;  /* 0x0000000f301b7220 */ /* 0x000fe20000400000 */
[C---:B------:R-:W-:Y:S01]  /*3fd0*/  FMUL R15, R60.reuse, R59 ;  /* 0x0000003b3c0f7220 */ /* 0x040fe20000400000 */
[----:B------:R-:W-:Y:S02]  /*3fe0*/  FMUL R51, R51, R12 ;  /* 0x0000000c33337220 */ /* 0x000fe40000400000 */
[C---:B------:R-:W-:Y:S03]  /*3ff0*/  FMUL R27, R60.reuse, R27 ;  /* 0x0000001b3c1b7220 */ /* 0x040fe60000400000 */
[----:B------:R-:W1:Y:S01]  /*4000*/  MUFU.RCP R95, R95 ;  /* 0x0000005f005f7308 */ /* 0x000e620000001000 */
[----:B------:R-:W-:Y:S01]  /*4010*/  FMUL R51, R60, R51 ;  /* 0x000000333c337220 */ /* 0x000fe20000400000 */
[----:B--2---:R-:W-:Y:S04]  /*4020*/  FMUL R83, R106, R83 ;  /* 0x000000536a537220 */ /* 0x004fe80000400000 */
[----:B------:R-:W-:Y:S04]  /*4030*/  FMUL R83, R38, R83 ;  /* 0x0000005326537220 */ /* 0x000fe80000400000 */
[----:B------:R-:W2:Y:S01]  /*4040*/  MUFU.RCP R116, R116 ;  /* 0x0000007400747308 */ /* 0x000ea20000001000 */
[----:B----4-:R-:W-:Y:S01]  /*4050*/  FMUL R7, R32, R7 ;  /* 0x0000000720077220 */ /* 0x010fe20000400000 */
[----:B------:R-:W-:Y:S03]  /*4060*/  FMUL R83, R60, R83 ;  /* 0x000000533c537220 */ /* 0x000fe60000400000 */
[----:B------:R-:W-:Y:S05]  /*4070*/  FMUL R7, R56, R7 ;  /* 0x0000000738077220 */ /* 0x000fea0000400000 */
[----:B------:R-:W4:Y:S01]  /*4080*/  MUFU.RCP R117, R117 ;  /* 0x0000007500757308 */ /* 0x000f220000001000 */
[----:B------:R-:W-:Y:S01]  /*4090*/  FMUL R7, R60, R7 ;  /* 0x000000073c077220 */ /* 0x000fe20000400000 */
[----:B-1----:R-:W-:Y:S04]  /*40a0*/  FMUL R102, R102, R95 ;  /* 0x0000005f66667220 */ /* 0x002fe80000400000 */
[----:B------:R-:W-:Y:S04]  /*40b0*/  FMUL R91, R91, R102 ;  /* 0x000000665b5b7220 */ /* 0x000fe80000400000 */
        /* <DEDUP_REMOVED lines=11> */
[----:B------:R1:W5:Y:S01]  /*4170*/  MUFU.RCP R122, R21 ;  /* 0x00000015007a7308 */ /* 0x0003620000001000 */
[----:B--2---:R-:W-:Y:S01]  /*4180*/  FMUL R98, R98, R119 ;  /* 0x0000007762627220 */ /* 0x004fe20000400000 */
[C---:B------:R-:W-:Y:S03]  /*4190*/  FMUL R101, R60.reuse, R101 ;  /* 0x000000653c657220 */ /* 0x040fe60000400000 */
[----:B------:R-:W-:Y:S05]  /*41a0*/  FMUL R87, R87, R98 ;  /* 0x0000006257577220 */ /* 0x000fea0000400000 */
[----:B------:R-:W2:Y:S01]  /*41b0*/  MUFU.RCP R11, R11 ;  /* 0x0000000b000b7308 */ /* 0x000ea20000001000 */
[----:B----4-:R-:W-:Y:S01]  /*41c0*/  FMUL R99, R99, R120 ;  /* 0x0000007863637220 */ /* 0x010fe20000400000 */
[----:B------:R-:W-:Y:S03]  /*41d0*/  FMUL R87, R60, R87 ;  /* 0x000000573c577220 */ /* 0x000fe60000400000 */
[----:B------:R-:W-:Y:S05]  /*41e0*/  FMUL R99, R88, R99 ;  /* 0x0000006358637220 */ /* 0x000fea0000400000 */
[----:B------:R-:W4:Y:S01]  /*41f0*/  MUFU.RCP R18, R18 ;  /* 0x0000001200127308 */ /* 0x000f220000001000 */
[----:B-1----:R-:W-:Y:S01]  /*4200*/  IADD3 R21, PT, PT, R123, 0x4400, RZ ;  /* 0x000044007b157810 */ /* 0x002fe20007ffe0ff */
[----:B-----5:R-:W-:Y:S01]  /*4210*/  FMUL R97, R97, R122 ;  /* 0x0000007a61617220 */ /* 0x020fe20000400000 */
[----:B------:R-:W-:Y:S01]  /*4220*/  IADD3 R123, PT, PT, R123, 0x4430, RZ ;  /* 0x000044307b7b7810 */ /* 0x000fe20007ffe0ff */
[----:B------:R-:W-:Y:S01]  /*4230*/  FMUL R34, R60, R99 ;  /* 0x000000633c227220 */ /* 0x000fe20000400000 */
[----:B------:R-:W-:Y:S01]  /*4240*/  SHF.R.U32.HI R16, RZ, 0x3, R21 ;  /* 0x00000003ff107819 */ /* 0x000fe20000011615 */
[----:B------:R-:W-:Y:S01]  /*4250*/  FMUL R97, R86, R97 ;  /* 0x0000006156617220 */ /* 0x000fe20000400000 */
[----:B------:R-:W-:Y:S03]  /*4260*/  SHF.R.U32.HI R22, RZ, 0x3, R123 ;  /* 0x00000003ff167819 */ /* 0x000fe6000001167b */
[----:B------:R-:W1:Y:S01]  /*4270*/  MUFU.RCP R13, R13 ;  /* 0x0000000d000d7308 */ /* 0x000e620000001000 */
[----:B------:R-:W-:Y:S01]  /*4280*/  LOP3.LUT R16, R21, 0x30, R16, 0x78, !PT ;  /* 0x0000003015107812 */ /* 0x000fe200078e7810 */
[----:B--2---:R-:W-:Y:S01]  /*4290*/  FMUL R11, R28, R11 ;  /* 0x0000000b1c0b7220 */ /* 0x004fe20000400000 */
[----:B------:R-:W-:Y:S01]  /*42a0*/  F2FP.BF16.F32.PACK_AB R5, R34, R87 ;  /* 0x000000572205723e */ /* 0x000fe200000010ff */
[----:B------:R-:W-:Y:S01]  /*42b0*/  FMUL R32, R60, R97 ;  /* 0x000000613c207220 */ /* 0x000fe20000400000 */
[----:B------:R-:W-:Y:S02]  /*42c0*/  SHF.R.U32.HI R21, RZ, 0x3, R124 ;  /* 0x00000003ff157819 */ /* 0x000fe4000001167c */
[----:B------:R-:W-:Y:S03]  /*42d0*/  LOP3.LUT R22, R123, 0x30, R22, 0x78, !PT ;  /* 0x000000307b167812 */ /* 0x000fe600078e7816 */
[----:B------:R-:W2:Y:S01]  /*42e0*/  MUFU.RCP R14, R14 ;  /* 0x0000000e000e7308 */ /* 0x000ea20000001000 */
[----:B------:R-:W-:Y:S01]  /*42f0*/  LOP3.LUT R21, R124, 0x30, R21, 0x78, !PT ;  /* 0x000000307c157812 */ /* 0x000fe200078e7815 */
[----:B----4-:R-:W-:Y:S04]  /*4300*/  FMUL R18, R115, R18 ;  /* 0x0000001273127220 */ /* 0x010fe80000400000 */
[----:B------:R-:W-:Y:S01]  /*4310*/  FMUL R47, R47, R18 ;  /* 0x000000122f2f7220 */ /* 0x000fe20000400000 */
[----:B------:R-:W-:Y:S03]  /*4320*/  FMNMX.NAN R18, |R4|, |R15|, !PT ;  /* 0x4000000f04127209 */ /* 0x000fe60007820200 */
[----:B------:R-:W4:Y:S01]  /*4330*/  MUFU.RCP R23, R23 ;  /* 0x0000001700177308 */ /* 0x000f220000001000 */
[----:B------:R-:W-:Y:S01]  /*4340*/  F2FP.BF16.F32.PACK_AB R15, R15, R6 ;  /* 0x000000060f0f723e */ /* 0x000fe200000010ff */
[----:B-1----:R-:W-:Y:S08]  /*4350*/  FMUL R13, R26, R13 ;  /* 0x0000000d1a0d7220 */ /* 0x002ff00000400000 */
[----:B------:R-:W1:Y:S01]  /*4360*/  MUFU.RCP R30, R19 ;  /* 0x00000013001e7308 */ /* 0x000e620000001000 */
[----:B--2---:R-:W-:Y:S01]  /*4370*/  FMUL R14, R25, R14 ;  /* 0x0000000e190e7220 */ /* 0x004fe20000400000 */
[----:B------:R-:W-:Y:S01]  /*4380*/  FMUL R25, R50, R13 ;  /* 0x0000000d32197220 */ /* 0x000fe20000400000 */
[C---:B------:R-:W-:Y:S02]  /*4390*/  FMUL R13, R60.reuse, R55 ;  /* 0x000000373c0d7220 */ /* 0x040fe40000400000 */
[----:B------:R-:W-:Y:S01]  /*43a0*/  FMUL R49, R49, R14 ;  /* 0x0000000e31317220 */ /* 0x000fe20000400000 */
[C---:B------:R-:W-:Y:S01]  /*43b0*/  FMUL R14, R60.reuse, R57 ;  /* 0x000000393c0e7220 */ /* 0x040fe20000400000 */
[----:B------:R-:W-:Y:S03]  /*43c0*/  FMUL R38, R60, R25 ;  /* 0x000000193c267220 */ /* 0x000fe60000400000 */
[----:B------:R-:W2:Y:S01]  /*43d0*/  MUFU.RCP R10, R10 ;  /* 0x0000000a000a7308 */ /* 0x000ea20000001000 */
[----:B----4-:R-:W-:Y:S01]  /*43e0*/  FMUL R23, R112, R23 ;  /* 0x0000001770177220 */ /* 0x010fe20000400000 */
[----:B------:R-:W-:Y:S01]  /*43f0*/  FMUL R40, R60, R49 ;  /* 0x000000313c287220 */ /* 0x000fe20000400000 */
[----:B------:R-:W-:Y:S02]  /*4400*/  FMNMX.NAN R28, |R41|, |R14|, !PT ;  /* 0x4000000e291c7209 */ /* 0x000fe40007820200 */
[----:B------:R-:W-:Y:S02]  /*4410*/  F2FP.BF16.F32.PACK_AB R14, R14, R7 ;  /* 0x000000070e0e723e */ /* 0x000fe400000010ff */
[----:B------:R-:W-:Y:S03]  /*4420*/  FMNMX3.NAN R28, |R101|, |R40|, R28, !PT ;  /* 0x40000028651c7276 */ /* 0x000fe6000782021c */
[----:B------:R-:W-:Y:S01]  /*4430*/  MUFU.RCP R93, R20 ;  /* 0x00000014005d7308 */ /* 0x000fe20000001000 */
[----:B-1----:R-:W-:Y:S01]  /*4440*/  FMUL R30, R113, R30 ;  /* 0x0000001e711e7220 */ /* 0x002fe20000400000 */
[----:B------:R-:W-:Y:S01]  /*4450*/  FMUL R19, R52, R11 ;  /* 0x0000000b34137220 */ /* 0x000fe20000400000 */
[----:B------:R-:W-:Y:S01]  /*4460*/  F2FP.BF16.F32.PACK_AB R11, R4, R79 ;  /* 0x0000004f040b723e */ /* 0x000fe200000010ff */
[C---:B------:R-:W-:Y:S01]  /*4470*/  FMUL R4, R60.reuse, R39 ;  /* 0x000000273c047220 */ /* 0x040fe20000400000 */
[----:B------:R-:W-:Y:S01]  /*4480*/  FMUL R45, R45, R30 ;  /* 0x0000001e2d2d7220 */ /* 0x000fe20000400000 */
[C---:B------:R-:W-:Y:S01]  /*4490*/  FMUL R30, R60.reuse, R91 ;  /* 0x0000005b3c1e7220 */ /* 0x040fe20000400000 */
[----:B------:R-:W-:Y:S03]  /*44a0*/  FMUL R19, R60, R19 ;  /* 0x000000133c137220 */ /* 0x000fe60000400000 */
[----:B------:R-:W1:Y:S01]  /*44b0*/  MUFU.RCP R17, R17 ;  /* 0x0000001100117308 */ /* 0x000e620000001000 */
[----:B------:R-:W-:Y:S01]  /*44c0*/  FMNMX.NAN R31, |R4|, |R13|, !PT ;  /* 0x4000000d041f7209 */ /* 0x000fe20007820200 */
[----:B--2---:R-:W-:Y:S01]  /*44d0*/  FMUL R10, R29, R10 ;  /* 0x0000000a1d0a7220 */ /* 0x004fe20000400000 */
[----:B------:R-:W-:Y:S01]  /*44e0*/  FMUL R29, R44, R23 ;  /* 0x000000172c1d7220 */ /* 0x000fe20000400000 */
[----:B------:R-:W-:Y:S01]  /*44f0*/  FMNMX.NAN R23, |R79|, |R6|, !PT ;  /* 0x400000064f177209 */ /* 0x000fe20007820200 */
[----:B------:R-:W-:Y:S01]  /*4500*/  FMUL R6, R60, R9 ;  /* 0x000000093c067220 */ /* 0x000fe20000400000 */
[----:B------:R-:W-:Y:S01]  /*4510*/  F2FP.BF16.F32.PACK_AB R9, R4, R83 ;  /* 0x000000530409723e */ /* 0x000fe200000010ff */
[----:B------:R-:W-:Y:S01]  /*4520*/  FMUL R53, R53, R10 ;  /* 0x0000000a35357220 */ /* 0x000fe20000400000 */
[----:B------:R-:W-:Y:S02]  /*4530*/  F2FP.BF16.F32.PACK_AB R10, R41, R24 ;  /* 0x00000018290a723e */ /* 0x000fe400000010ff */
[----:B------:R-:W2:Y:S01]  /*4540*/  MUFU.RCP R94, R94 ;  /* 0x0000005e005e7308 */ /* 0x000ea20000001000 */
[-C--:B------:R-:W-:Y:S01]  /*4550*/  FMNMX.NAN R26, |R83|, |R6|.reuse, !PT ;  /* 0x40000006531a7209 */ /* 0x080fe20007820200 */
[C---:B------:R-:W-:Y:S01]  /*4560*/  FMUL R12, R60.reuse, R53 ;  /* 0x000000353c0c7220 */ /* 0x040fe20000400000 */
[----:B------:R-:W-:Y:S01]  /*4570*/  F2FP.BF16.F32.PACK_AB R13, R13, R6 ;  /* 0x000000060d0d723e */ /* 0x000fe200000010ff */
[----:B------:R-:W-:Y:S01]  /*4580*/  FMUL R29, R60, R29 ;  /* 0x0000001d3c1d7220 */ /* 0x000fe20000400000 */
[----:B------:R-:W-:Y:S01]  /*4590*/  FMNMX.NAN R24, |R24|, |R7|, !PT ;  /* 0x4000000718187209 */ /* 0x000fe20007820200 */
[----:B------:R-:W-:Y:S01]  /*45a0*/  FMUL R42, R60, R45 ;  /* 0x0000002d3c2a7220 */ /* 0x000fe20000400000 */
[----:B------:R-:W-:Y:S01]  /*45b0*/  F2FP.BF16.F32.PACK_AB R7, R103, R30 ;  /* 0x0000001e6707723e */ /* 0x000fe200000010ff */
[----:B-1----:R-:W-:Y:S01]  /*45c0*/  FMUL R17, R114, R17 ;  /* 0x0000001172117220 */ /* 0x002fe20000400000 */
[----:B------:R-:W-:Y:S01]  /*45d0*/  F2FP.BF16.F32.PACK_AB R6, R101, R89 ;  /* 0x000000596506723e */ /* 0x000fe200000010ff */
[----:B------:R-:W-:Y:S01]  /*45e0*/  FMUL R93, R104, R93 ;  /* 0x0000005d685d7220 */ /* 0x000fe20000400000 */
[----:B------:R-:W-:Y:S01]  /*45f0*/  F2FP.BF16.F32.PACK_AB R4, R32, R85 ;  /* 0x000000552004723e */ /* 0x000fe200000010ff */
[----:B------:R-:W-:Y:S01]  /*4600*/  FMUL R17, R46, R17 ;  /* 0x000000112e117220 */ /* 0x000fe20000400000 */
[----:B------:R-:W-:Y:S01]  /*4610*/  SHF.R.U32.HI R20, RZ, 0x3, R125 ;  /* 0x00000003ff147819 */ /* 0x000fe2000001167d */
[----:B------:R-:W-:Y:S01]  /*4620*/  FMUL R93, R36, R93 ;  /* 0x0000005d245d7220 */ /* 0x000fe20000400000 */
[----:B------:R-:W-:Y:S01]  /*4630*/  FMNMX3.NAN R103, |R103|, |R51|, R18, !PT ;  /* 0x4000003367677276 */ /* 0x000fe20007820212 */
[----:B------:R1:W-:Y:S01]  /*4640*/  STS.128 [R16], R4 ;  /* 0x0000000410007388 */ /* 0x0003e20000000c00 */
[----:B------:R-:W-:Y:S01]  /*4650*/  LOP3.LUT R20, R125, 0x30, R20, 0x78, !PT ;  /* 0x000000307d147812 */ /* 0x000fe200078e7814 */
[----:B--2---:R-:W-:Y:S01]  /*4660*/  FMUL R94, R105, R94 ;  /* 0x0000005e695e7220 */ /* 0x004fe20000400000 */
[----:B------:R-:W-:Y:S01]  /*4670*/  FMNMX3.NAN R23, |R30|, |R38|, R23, !PT ;  /* 0x400000261e177276 */ /* 0x000fe20007820217 */
[C---:B------:R-:W-:Y:S01]  /*4680*/  FMUL R93, R60.reuse, R93 ;  /* 0x0000005d3c5d7220 */ /* 0x040fe20000400000 */
[----:B------:R-:W-:Y:S01]  /*4690*/  FMNMX3.NAN R24, |R89|, |R27|, R24, !PT ;  /* 0x4000001b59187276 */ /* 0x000fe20007820218 */
[----:B------:R-:W-:Y:S01]  /*46a0*/  FMUL R37, R37, R94 ;  /* 0x0000005e25257220 */ /* 0x000fe20000400000 */
[C---:B------:R-:W-:Y:S01]  /*46b0*/  FMUL R18, R60.reuse, R47 ;  /* 0x0000002f3c127220 */ /* 0x040fe20000400000 */
[C---:B------:R-:W-:Y:S01]  /*46c0*/  FMUL R25, R60.reuse, R17 ;  /* 0x000000113c197220 */ /* 0x040fe20000400000 */
[----:B------:R-:W-:Y:S01]  /*46d0*/  FMNMX.NAN R36, |R93|, |R19|, !PT ;  /* 0x400000135d247209 */ /* 0x000fe20007820200 */
[----:B------:R-:W-:Y:S02]  /*46e0*/  FMUL R37, R60, R37 ;  /* 0x000000253c257220 */ /* 0x000fe40000400000 */
[----:B------:R-:W-:Y:S02]  /*46f0*/  FMNMX3.NAN R34, |R34|, |R18|, R31, !PT ;  /* 0x4000001222227276 */ /* 0x000fe4000782021f */
[----:B------:R-:W-:Y:S02]  /*4700*/  F2FP.BF16.F32.PACK_AB R17, R18, R25 ;  /* 0x000000191211723e */ /* 0x000fe400000010ff */
[C---:B------:R-:W-:Y:S02]  /*4710*/  F2FP.BF16.F32.PACK_AB R8, R37.reuse, R93 ;  /* 0x0000005d2508723e */ /* 0x040fe400000010ff */
[----:B------:R-:W-:Y:S02]  /*4720*/  F2FP.BF16.F32.PACK_AB R18, R40, R27 ;  /* 0x0000001b2812723e */ /* 0x000fe400000010ff */
[----:B------:R-:W-:Y:S01]  /*4730*/  FMNMX.NAN R33, |R37|, |R12|, !PT ;  /* 0x4000000c25217209 */ /* 0x000fe20007820200 */
[----:B------:R2:W-:Y:S01]  /*4740*/  STS.128 [R20], R8 ;  /* 0x0000000814007388 */ /* 0x0005e20000000c00 */
[----:B------:R-:W-:Y:S02]  /*4750*/  F2FP.BF16.F32.PACK_AB R12, R12, R19 ;  /* 0x000000130c0c723e */ /* 0x000fe400000010ff */
[----:B------:R-:W-:Y:S02]  /*4760*/  F2FP.BF16.F32.PACK_AB R19, R51, R38 ;  /* 0x000000263313723e */ /* 0x000fe400000010ff */
[----:B------:R-:W-:Y:S02]  /*4770*/  FMNMX3.NAN R26, |R87|, |R25|, R26, !PT ;  /* 0x40000019571a7276 */ /* 0x000fe4000782021a */
[----:B------:R-:W-:Y:S02]  /*4780*/  FMNMX3.NAN R33, |R32|, |R42|, R33, !PT ;  /* 0x4000002a20217276 */ /* 0x000fe40007820221 */
[----:B------:R-:W-:Y:S02]  /*4790*/  FMNMX.NAN R34, R103, R34, !PT ;  /* 0x0000002267227209 */ /* 0x000fe40007820000 */
[-C--:B-1----:R-:W-:Y:S02]  /*47a0*/  F2FP.BF16.F32.PACK_AB R16, R42, R29.reuse ;  /* 0x0000001d2a10723e */ /* 0x082fe400000010ff */
[----:B------:R-:W-:Y:S02]  /*47b0*/  FMNMX3.NAN R29, |R85|, |R29|, R36, !PT ;  /* 0x4000001d551d7276 */ /* 0x000fe40007820224 */
[----:B------:R-:W-:Y:S01]  /*47c0*/  FMNMX.NAN R23, R23, R26, !PT ;  /* 0x0000001a17177209 */ /* 0x000fe20007820000 */
[----:B------:R2:W-:Y:S01]  /*47d0*/  STS.128 [R21], R16 ;  /* 0x0000001015007388 */ /* 0x0005e20000000c00 */
[----:B------:R-:W-:Y:S02]  /*47e0*/  FMNMX3.NAN R28, R33, R28, R34, !PT ;  /* 0x0000001c211c7276 */ /* 0x000fe40007820022 */
[----:B------:R-:W-:Y:S04]  /*47f0*/  FMNMX3.NAN R23, R29, R24, R23, !PT ;  /* 0x000000181d177276 */ /* 0x000fe80007820017 */
[----:B------:R-:W-:Y:S01]  /*4800*/  FMNMX3.NAN R28, R23, R28, RZ, !PT ;  /* 0x0000001c171c7276 */ /* 0x000fe200078200ff */
[----:B------:R2:W-:Y:S03]  /*4810*/  STS.128 [R22], R12 ;  /* 0x0000000c16007388 */ /* 0x0005e60000000c00 */
[----:B------:R-:W-:Y:S01]  /*4820*/  FMNMX R77, R28, R77, !PT ;  /* 0x0000004d1c4d7209 */ /* 0x000fe20007800000 */
[----:B------:R1:W-:Y:S06]  /*4830*/  MEMBAR.ALL.CTA ;  /* 0x0000000000007992 */ /* 0x0003ec0000008000 */
[----:B-1----:R-:W1:Y:S02]  /*4840*/  FENCE.VIEW.ASYNC.S ;  /* 0x00000000000073c6 */ /* 0x002e640000000000 */
[----:B-1----:R-:W-:Y:S06]  /*4850*/  BAR.SYNC.DEFER_BLOCKING 0x2, 0x80 ;  /* 0x0082000000007b1d */ /* 0x002fec0000010000 */
[----:B------:R-:W-:Y:S05]  /*4860*/  @P2 BRA `(.L_x_56) ;  /* 0x00000000004c2947 */ /* 0x000fea0003800000 */
[----:B------:R-:W-:Y:S01]  /*4870*/  VIADD R4, R3, 0x4400 ;  /* 0x0000440003047836 */ /* 0x000fe20000000000 */
[----:B------:R-:W-:Y:S01]  /*4880*/  ISETP.NE.AND P0, PT, R78, RZ, PT ;  /* 0x000000ff4e00720c */ /* 0x000fe20003f05270 */
[----:B------:R-:W-:Y:S03]  /*4890*/  UIADD3 UR12, UP0, UPT, UR10, 0x2c0, URZ ;  /* 0x000002c00a0c7890 */ /* 0x000fe6000ff1e0ff */
[----:B------:R-:W-:Y:S01]  /*48a0*/  SEL R62, R62, R75, !P0 ;  /* 0x0000004b3e3e7207 */ /* 0x000fe20004000000 */
[----:B------:R-:W-:Y:S01]  /*48b0*/  UIADD3.X UR13, UPT, UPT, URZ, UR11, URZ, UP0, !UPT ;  /* 0x0000000bff0d7290 */ /* 0x000fe200087fe4ff */
[----:B------:R-:W-:Y:S03]  /*48c0*/  PLOP3.LUT P0, PT, PT, PT, PT, 0x80, 0x8 ;  /* 0x000000000008781c */ /* 0x000fe60003f0f070 */
[----:B------:R-:W-:Y:S04]  /*48d0*/  IMAD R5, R61, 0x4, R62 ;  /* 0x000000043d057824 */ /* 0x000fe800078e023e */
[----:B------:R-:W-:Y:S07]  /*48e0*/  IMAD.SHL.U32 R5, R5, 0x20, RZ ;  /* 0x0000002005057824 */ /* 0x000fee00078e00ff */
.L_x_57:
        /* <DEDUP_REMOVED lines=10> */
[----:B------:R0:W-:Y:S02]  /*4990*/  UTMACMDFLUSH ;  /* 0x00000000000079b7 */ /* 0x0001e40000000000 */
.L_x_56:
[----:B------:R-:W-:Y:S01]  /*49a0*/  BAR.SYNC.DEFER_BLOCKING 0x2, 0x80 ;  /* 0x0082000000007b1d */ /* 0x000fe20000010000 */
[----:B------:R-:W-:Y:S02]  /*49b0*/  IADD3 R75, PT, PT, R75, 0x1, RZ ;  /* 0x000000014b4b7810 */ /* 0x000fe40007ffe0ff */
[----:B------:R-:W-:Y:S03]  /*49c0*/  IADD3 R76, PT, PT, R76, -0x1, RZ ;  /* 0xffffffff4c4c7810 */ /* 0x000fe60007ffe0ff */
[----:B------:R-:W-:Y:S05]  /*49d0*/  @!P3 BRA `(.L_x_58) ;  /* 0xffffffe00080b947 */ /* 0x000fea000383ffff */
[--C-:B------:R-:W-:Y:S01]  /*49e0*/  IMAD R5, R68, 0x8, R3.reuse ;  /* 0x0000000844057824 */ /* 0x100fe200078e0203 */
[----:B------:R-:W-:Y:S01]  /*49f0*/  SHF.L.U32 R6, R67, 0x1f, RZ ;  /* 0x0000001f43067819 */ /* 0x000fe200000006ff */
[----:B------:R-:W-:Y:S01]  /*4a00*/  BSSY B0, `(.L_x_59) ;  /* 0x0000005000007945 */ /* 0x000fe20003800000 */
[----:B---3--:R-:W-:Y:S01]  /*4a10*/  ISETP.NE.AND P0, PT, R64, RZ, PT ;  /* 0x000000ff4000720c */ /* 0x008fe20003f05270 */
[----:B------:R-:W-:Y:S01]  /*4a20*/  IMAD R63, R68, 0x10, R3 ;  /* 0x00000010443f7824 */ /* 0x000fe200078e0203 */
[----:B------:R-:W1:Y:S02]  /*4a30*/  SYNCS.PHASECHK.TRANS64.TRYWAIT P1, [R5+URZ+0x40], R6 ;  /* 0x00004006050075a7 */ /* 0x000e6400080211ff */
[----:B-1----:R-:W-:Y:S09]  /*4a40*/  @!P1 BRA `(.L_x_60) ;  /* 0x0000000800bc9947 */ /* 0x002ff20003800000 */
.L_x_92:
[----:B------:R-:W-:Y:S05]  /*4a50*/  BSYNC B0 ;  /* 0x0000000000007941 */ /* 0x000fea0003800000 */
.L_x_59:
[----:B------:R-:W3:Y:S01]  /*4a60*/  LDS.128 R60, [R63+0x2c810] ;  /* 0x02c810003f3c7984 */ /* 0x000ee20000000c00 */
[----:B------:R-:W-:Y:S01]  /*4a70*/  CREDUX.MAXABS.F32.NAN UR4, R77 ;  /* 0x000000004d0472cc */ /* 0x000fe20000006400 */
[----:B-1----:R-:W-:Y:S01]  /*4a80*/  @!P0 IMAD R7, R70, 0x4, R3 ;  /* 0x0000000446078824 */ /* 0x002fe200078e0203 */
[----:B------:R-:W-:Y:S01]  /*4a90*/  BSSY.RECONVERGENT B0, `(.L_x_61) ;  /* 0x0000011000007945 */ /* 0x000fe20003800200 */
[----:B------:R1:W-:Y:S06]  /*4aa0*/  MEMBAR.ALL.CTA ;  /* 0x0000000000007992 */ /* 0x0003ec0000008000 */
[----:B-1----:R-:W1:Y:S01]  /*4ab0*/  FENCE.VIEW.ASYNC.S ;  /* 0x00000000000073c6 */ /* 0x002e620000000000 */
[----:B------:R-:W-:-:S03]  /*4ac0*/  VIADD R68, R68, 0x1 ;  /* 0x0000000144447836 */ /* 0x000fc60000000000 */
[----:B------:R-:W-:Y:S01]  /*4ad0*/  MOV R4, UR4 ;  /* 0x0000000400047c02 */ /* 0x000fe20008000f00 */
[----:B-1----:R1:W-:Y:S04]  /*4ae0*/  SYNCS.ARRIVE.TRANS64.ART0 RZ, [R5+URZ+0x50], R0 ;  /* 0x0000500005ff79a7 */ /* 0x0023e800085000ff */
[----:B------:R1:W-:Y:S01]  /*4af0*/  @!P0 STS [R7+0x2c800], R4 ;  /* 0x02c8000407008388 */ /* 0x0003e20000000800 */
[----:B------:R-:W-:Y:S01]  /*4b00*/  BAR.SYNC.DEFER_BLOCKING 0x2, 0x80 ;  /* 0x0082000000007b1d */ /* 0x000fe20000010000 */
[----:B------:R-:W-:-:S13]  /*4b10*/  LOP3.LUT P0, RZ, R70, R64, RZ, 0xfc, !PT ;  /* 0x0000004046ff7212 */ /* 0x000fda000780fcff */
[----:B------:R-:W-:Y:S05]  /*4b20*/  @P0 BRA `(.L_x_62) ;  /* 0x00000000001c0947 */ /* 0x000fea0003800000 */
[----:B------:R-:W-:Y:S01]  /*4b30*/  MOV R3, UR7 ;  /* 0x0000000700037c02 */ /* 0x000fe20008000f00 */
[----:B--2---:R-:W2:Y:S04]  /*4b40*/  LDC.64 R8, c[0x0][0x740] ;  /* 0x0001d000ff087b82 */ /* 0x004ea80000000a00 */
[----:B-1----:R-:W1:Y:S01]  /*4b50*/  LDS.128 R4, [R3+0x2c800] ;  /* 0x02c8000003047984 */ /* 0x002e620000000c00 */
[----:B--2---:R-:W-:Y:S01]  /*4b60*/  IMAD.WIDE R8, R2, 0x4, R8 ;  /* 0x0000000402087825 */ /* 0x004fe200078e0208 */
[----:B-1----:R-:W-:-:S04]  /*4b70*/  FMNMX3 R4, R4, RZ, R5, !PT ;  /* 0x000000ff04047276 */ /* 0x002fc80007800005 */
[----:B------:R-:W-:-:S05]  /*4b80*/  FMNMX3 R7, R4, R6, R7, !PT ;  /* 0x0000000604077276 */ /* 0x000fca0007800007 */
[----:B------:R4:W-:Y:S02]  /*4b90*/  REDG.E.MAX.S32.STRONG.GPU desc[UR22][R8.64], R7 ;  /* 0x000000070800798e */ /* 0x0009e4000d12e316 */
.L_x_62:
[----:B------:R-:W-:Y:S05]  /*4ba0*/  BSYNC.RECONVERGENT B0 ;  /* 0x0000000000007941 */ /* 0x000fea0003800200 */
.L_x_61:
[----:B---3--:R-:W-:Y:S02]  /*4bb0*/  ISETP.NE.AND P0, PT, R63, 0x1, PT ;  /* 0x000000013f00780c */ /* 0x008fe40003f05270 */
[----:B------:R-:W-:-:S04]  /*4bc0*/  ISETP.NE.AND P1, PT, R68, 0x2, PT ;  /* 0x000000024400780c */ /* 0x000fc80003f25270 */
[----:B------:R-:W-:Y:S02]  /*4bd0*/  SEL R2, RZ, 0x1, P1 ;  /* 0x00000001ff027807 */ /* 0x000fe40000800000 */
[----:B------:R-:W-:Y:S02]  /*4be0*/  SEL R68, R68, RZ, P1 ;  /* 0x000000ff44447207 */ /* 0x000fe40000800000 */
[----:B------:R-:W-:-:S03]  /*4bf0*/  LOP3.LUT R67, R67, R2, RZ, 0x3c, !PT ;  /* 0x0000000243437212 */ /* 0x000fc600078e3cff */
[----:B------:R-:W-:Y:S05]  /*4c00*/  @!P0 BRA `(.L_x_63) ;  /* 0xffffffdc00a08947 */ /* 0x000fea000383ffff */
.L_x_50:
[----:B------:R-:W-:-:S13]  /*4c10*/  ISETP.NE.AND P0, PT, R70, RZ, PT ;  /* 0x000000ff4600720c */ /* 0x000fda0003f05270 */
[----:B------:R-:W-:Y:S05]  /*4c20*/  @P0 BRA `(.L_x_64) ;  /* 0x00000000001c0947 */ /* 0x000fea0003800000 */
[----:B------:R-:W3:Y:S01]  /*4c30*/  S2UR UR4, SR_CgaCtaId ;  /* 0x00000000000479c3 */ /* 0x000ee20000008800 */
[----:B------:R-:W-:Y:S01]  /*4c40*/  ELECT P1, URZ, PT ;  /* 0x0000000000ff782f */ /* 0x000fe20003820000 */
[----:B------:R-:W-:Y:S01]  /*4c50*/  HFMA2 R2, -RZ, RZ, 0, 5.9604644775390625e-08 ;  /* 0x00000001ff027431 */ /* 0x000fe200000001ff */
[----:B------:R-:W-:-:S05]  /*4c60*/  UMOV UR5, 0x40 ;  /* 0x0000004000057882 */ /* 0x000fca0000000000 */
[----:B------:R-:W-:Y:S01]  /*4c70*/  UVIRTCOUNT.DEALLOC.SMPOOL 0x80 ;  /* 0x000000800000784c */ /* 0x000fe20000000000 */
[----:B---3--:R-:W-:-:S09]  /*4c80*/  ULEA UR4, UR4, UR5, 0x18 ;  /* 0x0000000504047291 */ /* 0x008fd2000f8ec0ff */
[----:B------:R3:W-:Y:S03]  /*4c90*/  @P1 STS.U8 [UR4], R2 ;  /* 0x00000002ff001988 */ /* 0x0007e60008000004 */
.L_x_64:
[----:B------:R-:W-:Y:S06]  /*4ca0*/  BAR.SYNC.DEFER_BLOCKING 0x2, 0x80 ;  /* 0x0082000000007b1d */ /* 0x000fec0000010000 */
[----:B------:R-:W-:Y:S05]  /*4cb0*/  @P0 BRA `(.L_x_65) ;  /* 0x00000000009c0947 */ /* 0x000fea0003800000 */
[----:B------:R-:W5:Y:S01]  /*4cc0*/  S2UR UR5, SR_CgaCtaId ;  /* 0x00000000000579c3 */ /* 0x000f620000008800 */
[----:B------:R-:W-:Y:S01]  /*4cd0*/  NOP ;  /* 0x0000000000007918 */ /* 0x000fe20000000000 */
[----:B------:R-:W-:Y:S01]  /*4ce0*/  UMOV UR4, 0x50 ;  /* 0x0000005000047882 */ /* 0x000fe20000000000 */
[----:B-1----:R-:W-:Y:S01]  /*4cf0*/  LOP3.LUT R4, R69, 0xffff, RZ, 0xc0, !PT ;  /* 0x0000ffff45047812 */ /* 0x002fe200078ec0ff */
[----:B------:R-:W-:-:S03]  /*4d00*/  IMAD.MOV.U32 R3, RZ, RZ, 0xffff ;  /* 0x0000ffffff037424 */ /* 0x000fc600078e00ff */
[----:B------:R-:W-:-:S04]  /*4d10*/  SHF.R.U32.HI R4, RZ, 0x5, R4 ;  /* 0x00000005ff047819 */ /* 0x000fc80000011604 */
[----:B------:R-:W-:Y:S01]  /*4d20*/  SHF.L.U32 R3, R3, R4, RZ ;  /* 0x0000000403037219 */ /* 0x000fe200000006ff */
[----:B------:R-:W-:-:S05]  /*4d30*/  VIADD R5, R4, 0x10 ;  /* 0x0000001004057836 */ /* 0x000fca0000000000 */
[----:B------:R-:W-:Y:S01]  /*4d40*/  SHF.L.U32 R0, R0, R5, RZ ;  /* 0x0000000500007219 */ /* 0x000fe200000006ff */
[----:B-----5:R-:W-:-:S03]  /*4d50*/  ULEA UR5, UR5, UR4, 0x18 ;  /* 0x0000000405057291 */ /* 0x020fc6000f8ec0ff */
[----:B------:R-:W-:-:S04]  /*4d60*/  LOP3.LUT R5, R0, R3, RZ, 0xfc, !PT ;  /* 0x0000000300057212 */ /* 0x000fc800078efcff */
[C---:B------:R-:W-:Y:S02]  /*4d70*/  LOP3.LUT R3, R5.reuse, 0xffff, RZ, 0xc0, !PT ;  /* 0x0000ffff05037812 */ /* 0x040fe400078ec0ff */
[----:B---3--:R-:W1:Y:S02]  /*4d80*/  LDS R2, [UR5] ;  /* 0x00000005ff027984 */ /* 0x008e640008000800 */
[----:B-1----:R-:W-:-:S04]  /*4d90*/  LOP3.LUT R0, R5, 0xffff, R2, 0x80, !PT ;  /* 0x0000ffff05007812 */ /* 0x002fc800078e8002 */
[----:B------:R-:W-:-:S13]  /*4da0*/  ISETP.NE.AND P0, PT, R0, R3, PT ;  /* 0x000000030000720c */ /* 0x000fda0003f05270 */
[----:B------:R-:W-:Y:S05]  /*4db0*/  @P0 BRA `(.L_x_66) ;  /* 0x0000000000500947 */ /* 0x000fea0003800000 */
[----:B------:R-:W-:Y:S02]  /*4dc0*/  SHF.R.U32.HI R0, RZ, 0x10, R2 ;  /* 0x00000010ff007819 */ /* 0x000fe40000011602 */
[----:B------:R-:W-:-:S04]  /*4dd0*/  SHF.R.U32.HI R3, RZ, 0x10, R5 ;  /* 0x00000010ff037819 */ /* 0x000fc80000011605 */
[----:B------:R-:W-:-:S04]  /*4de0*/  LOP3.LUT R0, R0, R3, RZ, 0xc0, !PT ;  /* 0x0000000300007212 */ /* 0x000fc800078ec0ff */
[----:B------:R-:W-:-:S13]  /*4df0*/  ISETP.NE.AND P0, PT, R0, R3, PT ;  /* 0x000000030000720c */ /* 0x000fda0003f05270 */
[----:B------:R-:W-:Y:S05]  /*4e00*/  @P0 BRA `(.L_x_67) ;  /* 0x0000000000300947 */ /* 0x000fea0003800000 */
[----:B------:R-:W-:Y:S01]  /*4e10*/  R2UR UR8, R5 ;  /* 0x00000000050872ca */ /* 0x000fe200000e0000 */
[----:B------:R-:W1:Y:S01]  /*4e20*/  S2R R2, SR_LANEID ;  /* 0x0000000000027919 */ /* 0x000e620000000000 */
[----:B------:R-:W-:Y:S02]  /*4e30*/  VOTEU.ANY UR6, UPT, PT ;  /* 0x0000000000067886 */ /* 0x000fe400038e0100 */
[----:B------:R-:W-:-:S09]  /*4e40*/  UFLO.U32 UR6, UR6 ;  /* 0x00000006000672bd */ /* 0x000fd200080e0000 */
[----:B------:R-:W-:-:S06]  /*4e50*/  ULOP3.LUT UR8, URZ, UR8, URZ, 0x33, !UPT ;  /* 0x00000008ff087292 */ /* 0x000fcc000f8e33ff */
[----:B------:R-:W-:-:S04]  /*4e60*/  IMAD.U32 R0, RZ, RZ, UR8 ;  /* 0x00000008ff007e24 */ /* 0x000fc8000f8e00ff */
[----:B------:R-:W3:Y:S02]  /*4e70*/  REDUX UR4, R0 ;  /* 0x00000000000473c4 */ /* 0x000ee40000000000 */
[----:B------:R2:W-:Y:S01]  /*4e80*/  UTCATOMSWS.AND URZ, UR8 ;  /* 0x0000000800ff79e3 */ /* 0x0005e20008000000 */
[----:B-1----:R-:W-:Y:S01]  /*4e90*/  ISETP.EQ.U32.AND P0, PT, R2, UR6, PT ;  /* 0x0000000602007c0c */ /* 0x002fe2000bf02070 */
[----:B---3--:R-:W-:-:S12]  /*4ea0*/  IMAD.U32 R2, RZ, RZ, UR4 ;  /* 0x00000004ff027e24 */ /* 0x008fd8000f8e00ff */
[----:B------:R2:W-:Y:S01]  /*4eb0*/  @P0 ATOMS.AND RZ, [UR5], R2 ;  /* 0x00000002ffff098c */ /* 0x0005e2000a800005 */
[----:B------:R-:W-:Y:S05]  /*4ec0*/  BRA `(.L_x_68) ;  /* 0x0000000000147947 */ /* 0x000fea0003800000 */
.L_x_67:
[----:B------:R-:W-:Y:S02]  /*4ed0*/  MOV R2, 0x4ef0 ;  /* 0x00004ef000027802 */ /* 0x000fe40000000f00 */
[----:B--2-4-:R-:W-:Y:S05]  /*4ee0*/  CALL.REL.NOINC `($__internal_0_$__cuda_sm10x_tcgen05_guardrail_trap_col_being_dealloced_not_returned_by_alloc) ;  /* 0x0000000400ac7944 */ /* 0x014fea0003c00000 */
[----:B------:R-:W-:Y:S05]  /*4ef0*/  BRA `(.L_x_68) ;  /* 0x0000000000087947 */ /* 0x000fea0003800000 */
.L_x_66:
[----:B------:R-:W-:Y:S02]  /*4f00*/  MOV R2, 0x4f20 ;  /* 0x00004f2000027802 */ /* 0x000fe40000000f00 */
[----:B--2-4-:R-:W-:Y:S05]  /*4f10*/  CALL.REL.NOINC `($__internal_2_$__cuda_sm10x_tcgen05_guardrail_trap_unallocated_columns_being_dealloced) ;  /* 0x0000000400b87944 */ /* 0x014fea0003c00000 */
.L_x_68:
[----:B------:R-:W-:Y:S01]  /*4f20*/  NOP ;  /* 0x0000000000007918 */ /* 0x000fe20000000000 */
.L_x_65:
[----:B------:R-:W-:-:S04]  /*4f30*/  DEPBAR.LE SB0, 0x0 ;  /* 0x000080000000791a */ /* 0x000fc80000000000 */
[----:B------:R-:W-:-:S04]  /*4f40*/  DEPBAR.LE SB0, 0x0 ;  /* 0x000080000000791a */ /* 0x000fc80000000000 */
[----:B--2---:R-:W-:Y:S05]  /*4f50*/  EXIT ;  /* 0x000000000000794d */ /* 0x004fea0003800000 */
.L_x_20:
[----:B------:R-:W-:-:S07]  /*4f60*/  MOV R20, R21 ;  /* 0x0000001500147202 */ /* 0x000fce0000000f00 */
.L_x_69:
[----:B----4-:R4:W3:Y:S02]  /*4f70*/  SYNCS.PHASECHK.TRANS64.TRYWAIT P0, [R14+URZ+0x50], R21 ;  /* 0x000050150e0075a7 */ /* 0x0108e400080011ff */
[----:B---3--:R-:W-:Y:S05]  /*4f80*/  @!P0 NANOSLEEP.SYNCS 0x989680 ;  /* 0x009896800000895d */ /* 0x008fea0003900000 */
[----:B------:R-:W3:Y:S02]  /*4f90*/  @!P0 SYNCS.PHASECHK.TRANS64 P0, [R14+URZ+0x50], R21 ;  /* 0x000050150e0085a7 */ /* 0x000ee400080010ff */
[----:B---3--:R-:W-:Y:S05]  /*4fa0*/  @!P0 BRA `(.L_x_69) ;  /* 0xfffffffc00f08947 */ /* 0x008fea000383ffff */
[----:B------:R-:W-:Y:S05]  /*4fb0*/  BRA `(.L_x_70) ;  /* 0xffffffbc00b47947 */ /* 0x000fea000383ffff */
.L_x_22:
[----:B------:R-:W-:-:S07]  /*4fc0*/  MOV R7, R6 ;  /* 0x0000000600077202 */ /* 0x000fce0000000f00 */
.L_x_71:
[----:B--2---:R2:W3:Y:S02]  /*4fd0*/  SYNCS.PHASECHK.TRANS64.TRYWAIT P0, [R2+URZ+0x50], R7 ;  /* 0x00005007020075a7 */ /* 0x0044e400080011ff */
[----:B---3--:R-:W-:Y:S05]  /*4fe0*/  @!P0 NANOSLEEP.SYNCS 0x989680 ;  /* 0x009896800000895d */ /* 0x008fea0003900000 */
[----:B------:R-:W3:Y:S02]  /*4ff0*/  @!P0 SYNCS.PHASECHK.TRANS64 P0, [R2+URZ+0x50], R7 ;  /* 0x00005007020085a7 */ /* 0x000ee400080010ff */
[----:B---3--:R-:W-:Y:S05]  /*5000*/  @!P0 BRA `(.L_x_71) ;  /* 0xfffffffc00f08947 */ /* 0x008fea000383ffff */
[----:B------:R-:W-:Y:S05]  /*5010*/  BRA `(.L_x_72) ;  /* 0xffffffc000607947 */ /* 0x000fea000383ffff */
.L_x_23:
[----:B------:R-:W-:-:S07]  /*5020*/  MOV R9, R8 ;  /* 0x0000000800097202 */ /* 0x000fce0000000f00 */
.L_x_73:
[----:B--2---:R2:W3:Y:S02]  /*5030*/  SYNCS.PHASECHK.TRANS64.TRYWAIT P0, [R3+URZ+0x50], R9 ;  /* 0x00005009030075a7 */ /* 0x0044e400080011ff */
[----:B---3--:R-:W-:Y:S05]  /*5040*/  @!P0 NANOSLEEP.SYNCS 0x989680 ;  /* 0x009896800000895d */ /* 0x008fea0003900000 */
[----:B------:R-:W3:Y:S02]  /*5050*/  @!P0 SYNCS.PHASECHK.TRANS64 P0, [R3+URZ+0x50], R9 ;  /* 0x00005009030085a7 */ /* 0x000ee400080010ff */
[----:B---3--:R-:W-:Y:S05]  /*5060*/  @!P0 BRA `(.L_x_73) ;  /* 0xfffffffc00f08947 */ /* 0x008fea000383ffff */
[----:B------:R-:W-:Y:S05]  /*5070*/  BRA `(.L_x_15) ;  /* 0xffffffc000947947 */ /* 0x000fea000383ffff */
.L_x_25:
[----:B------:R-:W-:-:S07]  /*5080*/  MOV R0, UR32 ;  /* 0x0000002000007c02 */ /* 0x000fce0008000f00 */
.L_x_74:
[----:B---3--:R3:W4:Y:S02]  /*5090*/  SYNCS.PHASECHK.TRANS64.TRYWAIT P0, [R0+URZ+0x40], RZ ;  /* 0x000040ff000075a7 */ /* 0x00872400080011ff */
[----:B----4-:R-:W-:Y:S05]  /*50a0*/  @!P0 NANOSLEEP.SYNCS 0x989680 ;  /* 0x009896800000895d */ /* 0x010fea0003900000 */
[----:B------:R-:W4:Y:S02]  /*50b0*/  @!P0 SYNCS.PHASECHK.TRANS64 P0, [R0+URZ+0x40], RZ ;  /* 0x000040ff000085a7 */ /* 0x000f2400080010ff */
[----:B----4-:R-:W-:Y:S05]  /*50c0*/  @!P0 BRA `(.L_x_74) ;  /* 0xfffffffc00f08947 */ /* 0x010fea000383ffff */
[----:B------:R-:W-:Y:S05]  /*50d0*/  BRA `(.L_x_75) ;  /* 0xffffffc000947947 */ /* 0x000fea000383ffff */
.L_x_28:
[----:B------:R-:W-:Y:S02]  /*50e0*/  MOV R6, UR9 ;  /* 0x0000000900067c02 */ /* 0x000fe40008000f00 */
[----:B------:R-:W-:Y:S02]  /*50f0*/  MOV R7, UR9 ;  /* 0x0000000900077c02 */ /* 0x000fe40008000f00 */
[----:B------:R-:W-:-:S07]  /*5100*/  MOV R3, UR5 ;  /* 0x0000000500037c02 */ /* 0x000fce0008000f00 */
.L_x_76:
[----:B--2---:R2:W3:Y:S02]  /*5110*/  SYNCS.PHASECHK.TRANS64.TRYWAIT P0, [R3+URZ+0x18], R7 ;  /* 0x00001807030075a7 */ /* 0x0044e400080011ff */
[----:B---3--:R-:W-:Y:S05]  /*5120*/  @!P0 NANOSLEEP.SYNCS 0x989680 ;  /* 0x009896800000895d */ /* 0x008fea0003900000 */
[----:B------:R-:W3:Y:S02]  /*5130*/  @!P0 SYNCS.PHASECHK.TRANS64 P0, [R3+URZ+0x18], R7 ;  /* 0x00001807030085a7 */ /* 0x000ee400080010ff */
[----:B---3--:R-:W-:Y:S05]  /*5140*/  @!P0 BRA `(.L_x_76) ;  /* 0xfffffffc00f08947 */ /* 0x008fea000383ffff */
[----:B------:R-:W-:Y:S05]  /*5150*/  BRA `(.L_x_27) ;  /* 0xffffffc400607947 */ /* 0x000fea000383ffff */
.L_x_30:
[----:B------:R-:W-:-:S07]  /*5160*/  MOV R5, R4 ;  /* 0x0000000400057202 */ /* 0x000fce0000000f00 */
.L_x_77:
[----:B---3--:R3:W4:Y:S02]  /*5170*/  SYNCS.PHASECHK.TRANS64.TRYWAIT P0, [R3+URZ+0x40], R5 ;  /* 0x00004005030075a7 */ /* 0x00872400080011ff */
[----:B----4-:R-:W-:Y:S05]  /*5180*/  @!P0 NANOSLEEP.SYNCS 0x989680 ;  /* 0x009896800000895d */ /* 0x010fea0003900000 */
[----:B------:R-:W4:Y:S02]  /*5190*/  @!P0 SYNCS.PHASECHK.TRANS64 P0, [R3+URZ+0x40], R5 ;  /* 0x00004005030085a7 */ /* 0x000f2400080010ff */
[----:B----4-:R-:W-:Y:S05]  /*51a0*/  @!P0 BRA `(.L_x_77) ;  /* 0xfffffffc00f08947 */ /* 0x010fea000383ffff */
[----:B------:R-:W-:Y:S05]  /*51b0*/  BRA `(.L_x_78) ;  /* 0xffffffc400b47947 */ /* 0x000fea000383ffff */
.L_x_32:
[----:B------:R-:W-:Y:S02]  /*51c0*/  MOV R2, UR5 ;  /* 0x0000000500027c02 */ /* 0x000fe40008000f00 */
[----:B--2---:R-:W-:Y:S02]  /*51d0*/  MOV R3, UR5 ;  /* 0x0000000500037c02 */ /* 0x004fe40008000f00 */
[----:B------:R-:W-:-:S07]  /*51e0*/  MOV R0, UR4 ;  /* 0x0000000400007c02 */ /* 0x000fce0008000f00 */
.L_x_79:
[----:B--2---:R2:W3:Y:S02]  /*51f0*/  SYNCS.PHASECHK.TRANS64.TRYWAIT P0, [R0+URZ+0x18], R3 ;  /* 0x00001803000075a7 */ /* 0x0044e400080011ff */
[----:B---3--:R-:W-:Y:S05]  /*5200*/  @!P0 NANOSLEEP.SYNCS 0x989680 ;  /* 0x009896800000895d */ /* 0x008fea0003900000 */
[----:B------:R-:W3:Y:S02]  /*5210*/  @!P0 SYNCS.PHASECHK.TRANS64 P0, [R0+URZ+0x18], R3 ;  /* 0x00001803000085a7 */ /* 0x000ee400080010ff */
[----:B---3--:R-:W-:Y:S05]  /*5220*/  @!P0 BRA `(.L_x_79) ;  /* 0xfffffffc00f08947 */ /* 0x008fea000383ffff */
[----:B------:R-:W-:Y:S05]  /*5230*/  BRA `(.L_x_80) ;  /* 0xffffffc800047947 */ /* 0x000fea000383ffff */
.L_x_34:
[----:B------:R-:W-:-:S07]  /*5240*/  MOV R2, UR12 ;  /* 0x0000000c00027c02 */ /* 0x000fce0008000f00 */
.L_x_81:
[----:B---3--:R3:W4:Y:S02]  /*5250*/  SYNCS.PHASECHK.TRANS64.TRYWAIT P0, [R2+URZ+0x40], RZ ;  /* 0x000040ff020075a7 */ /* 0x00872400080011ff */
[----:B----4-:R-:W-:Y:S05]  /*5260*/  @!P0 NANOSLEEP.SYNCS 0x989680 ;  /* 0x009896800000895d */ /* 0x010fea0003900000 */
[----:B------:R-:W4:Y:S02]  /*5270*/  @!P0 SYNCS.PHASECHK.TRANS64 P0, [R2+URZ+0x40], RZ ;  /* 0x000040ff020085a7 */ /* 0x000f2400080010ff */
[----:B----4-:R-:W-:Y:S05]  /*5280*/  @!P0 BRA `(.L_x_81) ;  /* 0xfffffffc00f08947 */ /* 0x010fea000383ffff */
[----:B------:R-:W-:Y:S05]  /*5290*/  BRA `(.L_x_82) ;  /* 0xffffffc8001c7947 */ /* 0x000fea000383ffff */
.L_x_37:
[----:B------:R-:W-:Y:S02]  /*52a0*/  MOV R8, UR13 ;  /* 0x0000000d00087c02 */ /* 0x000fe40008000f00 */
[----:B------:R-:W-:Y:S02]  /*52b0*/  MOV R9, UR13 ;  /* 0x0000000d00097c02 */ /* 0x000fe40008000f00 */
[----:B------:R-:W-:-:S07]  /*52c0*/  MOV R0, UR12 ;  /* 0x0000000c00007c02 */ /* 0x000fce0008000f00 */
.L_x_83:
[----:B--2---:R2:W3:Y:S02]  /*52d0*/  SYNCS.PHASECHK.TRANS64.TRYWAIT P0, [R0+URZ+0x38], R9 ;  /* 0x00003809000075a7 */ /* 0x0044e400080011ff */
[----:B---3--:R-:W-:Y:S05]  /*52e0*/  @!P0 NANOSLEEP.SYNCS 0x989680 ;  /* 0x009896800000895d */ /* 0x008fea0003900000 */
[----:B------:R-:W3:Y:S02]  /*52f0*/  @!P0 SYNCS.PHASECHK.TRANS64 P0, [R0+URZ+0x38], R9 ;  /* 0x00003809000085a7 */ /* 0x000ee400080010ff */
[----:B---3--:R-:W-:Y:S05]  /*5300*/  @!P0 BRA `(.L_x_83) ;  /* 0xfffffffc00f08947 */ /* 0x008fea000383ffff */
[----:B------:R-:W-:Y:S05]  /*5310*/  BRA `(.L_x_36) ;  /* 0xffffffcc00487947 */ /* 0x000fea000383ffff */
.L_x_39:
[----:B------:R-:W-:Y:S02]  /*5320*/  MOV R8, UR25 ;  /* 0x0000001900087c02 */ /* 0x000fe40008000f00 */
[----:B------:R-:W-:Y:S02]  /*5330*/  MOV R9, UR25 ;  /* 0x0000001900097c02 */ /* 0x000fe40008000f00 */
[----:B------:R-:W-:Y:S07]  /*5340*/  MOV R0, UR13 ;  /* 0x0000000d00007c02 */ /* 0x000fee0008000f00 */
.L_x_84:
[----:B--2---:R2:W3:Y:S02]  /*5350*/  SYNCS.PHASECHK.TRANS64.TRYWAIT P1, [R0+URZ], R9 ;  /* 0x00000009000075a7 */ /* 0x0044e400080211ff */
[----:B---3--:R-:W-:Y:S05]  /*5360*/  @!P1 NANOSLEEP.SYNCS 0x989680 ;  /* 0x009896800000995d */ /* 0x008fea0003900000 */
[----:B------:R-:W3:Y:S02]  /*5370*/  @!P1 SYNCS.PHASECHK.TRANS64 P1, [R0+URZ], R9 ;  /* 0x00000009000095a7 */ /* 0x000ee400080210ff */
[----:B---3--:R-:W-:Y:S05]  /*5380*/  @!P1 BRA `(.L_x_84) ;  /* 0xfffffffc00f09947 */ /* 0x008fea000383ffff */
[----:B------:R-:W-:Y:S05]  /*5390*/  BRA `(.L_x_38) ;  /* 0xffffffcc00c47947 */ /* 0x000fea000383ffff */
.L_x_41:
[-C--:B------:R-:W-:Y:S02]  /*53a0*/  MOV R8, R4.reuse ;  /* 0x0000000400087202 */ /* 0x080fe40000000f00 */
[----:B------:R-:W-:-:S07]  /*53b0*/  MOV R9, R4 ;  /* 0x0000000400097202 */ /* 0x000fce0000000f00 */
.L_x_85:
[----:B--2---:R2:W3:Y:S02]  /*53c0*/  SYNCS.PHASECHK.TRANS64.TRYWAIT P0, [R3+URZ+0x40], R9 ;  /* 0x00004009030075a7 */ /* 0x0044e400080011ff */
[----:B---3--:R-:W-:Y:S05]  /*53d0*/  @!P0 NANOSLEEP.SYNCS 0x989680 ;  /* 0x009896800000895d */ /* 0x008fea0003900000 */
[----:B------:R-:W3:Y:S02]  /*53e0*/  @!P0 SYNCS.PHASECHK.TRANS64 P0, [R3+URZ+0x40], R9 ;  /* 0x00004009030085a7 */ /* 0x000ee400080010ff */
[----:B---3--:R-:W-:Y:S05]  /*53f0*/  @!P0 BRA `(.L_x_85) ;  /* 0xfffffffc00f08947 */ /* 0x008fea000383ffff */
[----:B------:R-:W-:Y:S05]  /*5400*/  BRA `(.L_x_86) ;  /* 0xffffffd000347947 */ /* 0x000fea000383ffff */
.L_x_43:
[----:B------:R-:W-:Y:S02]  /*5410*/  MOV R2, UR35 ;  /* 0x0000002300027c02 */ /* 0x000fe40008000f00 */
[----:B--2---:R-:W-:Y:S02]  /*5420*/  MOV R3, UR35 ;  /* 0x0000002300037c02 */ /* 0x004fe40008000f00 */
[----:B------:R-:W-:-:S07]  /*5430*/  MOV R0, UR12 ;  /* 0x0000000c00007c02 */ /* 0x000fce0008000f00 */
.L_x_87:
[----:B--2---:R2:W3:Y:S02]  /*5440*/  SYNCS.PHASECHK.TRANS64.TRYWAIT P0, [R0+URZ+0x38], R3 ;  /* 0x00003803000075a7 */ /* 0x0044e400080011ff */
[----:B---3--:R-:W-:Y:S05]  /*5450*/  @!P0 NANOSLEEP.SYNCS 0x989680 ;  /* 0x009896800000895d */ /* 0x008fea0003900000 */
[----:B------:R-:W3:Y:S02]  /*5460*/  @!P0 SYNCS.PHASECHK.TRANS64 P0, [R0+URZ+0x38], R3 ;  /* 0x00003803000085a7 */ /* 0x000ee400080010ff */
[----:B---3--:R-:W-:Y:S05]  /*5470*/  @!P0 BRA `(.L_x_87) ;  /* 0xfffffffc00f08947 */ /* 0x008fea000383ffff */
[----:B------:R-:W-:Y:S05]  /*5480*/  BRA `(.L_x_33) ;  /* 0xffffffd0005c7947 */ /* 0x000fea000383ffff */
.L_x_49:
[----:B-1----:R1:W2:Y:S02]  /*5490*/  SYNCS.PHASECHK.TRANS64.TRYWAIT P0, [R3+URZ+0x40], RZ ;  /* 0x000040ff030075a7 */ /* 0x0022a400080011ff */
[----:B--2---:R-:W-:Y:S05]  /*54a0*/  @!P0 NANOSLEEP.SYNCS 0x989680 ;  /* 0x009896800000895d */ /* 0x004fea0003900000 */
[----:B------:R-:W2:Y:S02]  /*54b0*/  @!P0 SYNCS.PHASECHK.TRANS64 P0, [R3+URZ+0x40], RZ ;  /* 0x000040ff030085a7 */ /* 0x000ea400080010ff */
[----:B--2---:R-:W-:Y:S05]  /*54c0*/  @!P0 BRA `(.L_x_49) ;  /* 0xfffffffc00f08947 */ /* 0x004fea000383ffff */
[----:B------:R-:W-:Y:S05]  /*54d0*/  BRA `(.L_x_88) ;  /* 0xffffffd400307947 */ /* 0x000fea000383ffff */
.L_x_51:
[----:B------:R-:W-:-:S07]  /*54e0*/  MOV R5, R4 ;  /* 0x0000000400057202 */ /* 0x000fce0000000f00 */
.L_x_89:
[----:B--2---:R2:W4:Y:S02]  /*54f0*/  SYNCS.PHASECHK.TRANS64.TRYWAIT P0, [R3+URZ+0x30], R5 ;  /* 0x00003005030075a7 */ /* 0x00452400080011ff */
[----:B----4-:R-:W-:Y:S05]  /*5500*/  @!P0 NANOSLEEP.SYNCS 0x989680 ;  /* 0x009896800000895d */ /* 0x010fea0003900000 */
[----:B------:R-:W4:Y:S02]  /*5510*/  @!P0 SYNCS.PHASECHK.TRANS64 P0, [R3+URZ+0x30], R5 ;  /* 0x00003005030085a7 */ /* 0x000f2400080010ff */
[----:B----4-:R-:W-:Y:S05]  /*5520*/  @!P0 BRA `(.L_x_89) ;  /* 0xfffffffc00f08947 */ /* 0x010fea000383ffff */
[----:B------:R-:W-:Y:S05]  /*5530*/  BRA `(.L_x_90) ;  /* 0xffffffd4008c7947 */ /* 0x000fea000383ffff */
.L_x_60:
[----:B------:R-:W-:-:S07]  /*5540*/  MOV R7, R6 ;  /* 0x0000000600077202 */ /* 0x000fce0000000f00 */
.L_x_91:
[----:B-1----:R1:W3:Y:S02]  /*5550*/  SYNCS.PHASECHK.TRANS64.TRYWAIT P1, [R5+URZ+0x40], R7 ;  /* 0x00004007050075a7 */ /* 0x0022e400080211ff */
[----:B---3--:R-:W-:Y:S05]  /*5560*/  @!P1 NANOSLEEP.SYNCS 0x989680 ;  /* 0x009896800000995d */ /* 0x008fea0003900000 */
[----:B------:R-:W3:Y:S02]  /*5570*/  @!P1 SYNCS.PHASECHK.TRANS64 P1, [R5+URZ+0x40], R7 ;  /* 0x00004007050095a7 */ /* 0x000ee400080210ff */
[----:B---3--:R-:W-:Y:S05]  /*5580*/  @!P1 BRA `(.L_x_91) ;  /* 0xfffffffc00f09947 */ /* 0x008fea000383ffff */
[----:B------:R-:W-:Y:S05]  /*5590*/  BRA `(.L_x_92) ;  /* 0xfffffff4002c7947 */ /* 0x000fea000383ffff */
        .weak           $__internal_0_$__cuda_sm10x_tcgen05_guardrail_trap_col_being_dealloced_not_returned_by_alloc
        .type           $__internal_0_$__cuda_sm10x_tcgen05_guardrail_trap_col_being_dealloced_not_returned_by_alloc,@function
        .size           $__internal_0_$__cuda_sm10x_tcgen05_guardrail_trap_col_being_dealloced_not_returned_by_alloc,($__internal_1_$__cuda_sm10x_tcgen05_guardrail_trap_phase_invalid_during_alloc - $__internal_0_$__cuda_sm10x_tcgen05_guardrail_trap_col_being_dealloced_not_returned_by_alloc)
$__internal_0_$__cuda_sm10x_tcgen05_guardrail_trap_col_being_dealloced_not_returned_by_alloc:
[----:B------:R-:W-:Y:S05]  /*55a0*/  BPT.TRAP 0x1 ;  /* 0x000000040000795c */ /* 0x000fea0000300000 */
[----:B------:R-:W-:-:S04]  /*55b0*/  HFMA2 R3, -RZ, RZ, 0, 0 ;  /* 0x00000000ff037431 */ /* 0x000fc800000001ff */
[----:B------:R-:W-:Y:S05]  /*55c0*/  RET.REL.NODEC R2 `(kernel_cutlass_kernel_cudnngrouped_gemmgrouped_gemm_swiglugrouped_gemm_swiglu_quantBlockScaledContiguousGroupedGemmKernel_object_at__TiledMMA_ThrLayoutVMNK11110000_PermutationMNK____MMAAt_0) ;  /* 0xffffffa8028c7950 */ /* 0x000fea0003c3ffff */
        .weak           $__internal_1_$__cuda_sm10x_tcgen05_guardrail_trap_phase_invalid_during_alloc
        .type           $__internal_1_$__cuda_sm10x_tcgen05_guardrail_trap_phase_invalid_during_alloc,@function
        .size           $__internal_1_$__cuda_sm10x_tcgen05_guardrail_trap_phase_invalid_during_alloc,($__internal_2_$__cuda_sm10x_tcgen05_guardrail_trap_unallocated_columns_being_dealloced - $__internal_1_$__cuda_sm10x_tcgen05_guardrail_trap_phase_invalid_during_alloc)
$__internal_1_$__cuda_sm10x_tcgen05_guardrail_trap_phase_invalid_during_alloc:
[----:B------:R-:W-:Y:S05]  /*55d0*/  BPT.TRAP 0x1 ;  /* 0x000000040000795c */ /* 0x000fea0000300000 */
[----:B------:R-:W-:-:S04]  /*55e0*/  MOV R3, 0x0 ;  /* 0x0000000000037802 */ /* 0x000fc80000000f00 */
[----:B------:R-:W-:Y:S05]  /*55f0*/  RET.REL.NODEC R2 `(kernel_cutlass_kernel_cudnngrouped_gemmgrouped_gemm_swiglugrouped_gemm_swiglu_quantBlockScaledContiguousGroupedGemmKernel_object_at__TiledMMA_ThrLayoutVMNK11110000_PermutationMNK____MMAAt_0) ;  /* 0xffffffa802807950 */ /* 0x000fea0003c3ffff */
        .weak           $__internal_2_$__cuda_sm10x_tcgen05_guardrail_trap_unallocated_columns_being_dealloced
        .type           $__internal_2_$__cuda_sm10x_tcgen05_guardrail_trap_unallocated_columns_being_dealloced,@function
        .size           $__internal_2_$__cuda_sm10x_tcgen05_guardrail_trap_unallocated_columns_being_dealloced,(.L_x_96 - $__internal_2_$__cuda_sm10x_tcgen05_guardrail_trap_unallocated_columns_being_dealloced)
$__internal_2_$__cuda_sm10x_tcgen05_guardrail_trap_unallocated_columns_being_dealloced:
[----:B------:R-:W-:Y:S05]  /*5600*/  BPT.TRAP 0x1 ;  /* 0x000000040000795c */ /* 0x000fea0000300000 */
[----:B------:R-:W-:-:S04]  /*5610*/  HFMA2 R3, -RZ, RZ, 0, 0 ;  /* 0x00000000ff037431 */ /* 0x000fc800000001ff */
[----:B------:R-:W-:Y:S05]  /*5620*/  RET.REL.NODEC R2 `(kernel_cutlass_kernel_cudnngrouped_gemmgrouped_gemm_swiglugrouped_gemm_swiglu_quantBlockScaledContiguousGroupedGemmKernel_object_at__TiledMMA_ThrLayoutVMNK11110000_PermutationMNK____MMAAt_0) ;  /* 0xffffffa802747950 */ /* 0x000fea0003c3ffff */
.L_x_93:
[----:B------:R-:W-:-:S00]  /*5630*/  BRA `(.L_x_93) ;  /* 0xfffffffc00fc7947 */ /* 0x000fc0000383ffff */
[----:B------:R-:W-:-:S00]  /*5640*/  NOP ;  /* 0x0000000000007918 */ /* 0x000fc00000000000 */
        /* <DEDUP_REMOVED lines=11> */
.L_x_96:


//--------------------- .nv.shared.kernel_cutlass_kernel_cudnngrouped_gemmgrouped_gemm_swiglugrouped_gemm_swiglu_quantBlockScaledContiguousGroupedGemmKernel_object_at__TiledMMA_ThrLayoutVMNK11110000_PermutationMNK____MMAAt_0 --------------------------
	.section	.nv.shared.kernel_cutlass_kernel_cudnngrouped_gemmgrouped_gemm_swiglugrouped_gemm_swiglu_quantBlockScaledContiguousGroupedGemmKernel_object_at__TiledMMA_ThrLayoutVMNK11110000_PermutationMNK____MMAAt_0,"aw",@nobits
	.sectionflags	@""
	.align	1024
	.zero		1024


//--------------------- .nv.shared.reserved.0     --------------------------
	.section	.nv.shared.reserved.0,"aw",@nobits
	.align	8
	.weak		__nv_reservedSMEM_offset_0_alias
	.size		__nv_reservedSMEM_offset_0_alias, 0, 64
	.other		__nv_reservedSMEM_offset_0_alias,@"STO_CUDA_RESERVED_SHARED STV_DEFAULT"
__nv_reservedSMEM_offset_0_alias:
	.zero		0
.nv.shared.reserved.0:
	.zero		64
	.weak		__nv_reservedSMEM_allocation_phase
	.type		__nv_reservedSMEM_allocation_phase,@object
	.size		__nv_reservedSMEM_allocation_phase,(.L_0 - __nv_reservedSMEM_allocation_phase)
__nv_reservedSMEM_allocation_phase:
	.zero		1
.L_0:
	.zero		7
	.weak		__nv_reservedSMEM_devtool_atexit_pc
	.type		__nv_reservedSMEM_devtool_atexit_pc,@object
	.size		__nv_reservedSMEM_devtool_atexit_pc,(__nv_reservedSMEM_allocation_mask - __nv_reservedSMEM_devtool_atexit_pc)
__nv_reservedSMEM_devtool_atexit_pc:
	.zero		8
	.weak		__nv_reservedSMEM_allocation_mask
	.type		__nv_reservedSMEM_allocation_mask,@object
	.size		__nv_reservedSMEM_allocation_mask,(.L_2 - __nv_reservedSMEM_allocation_mask)
__nv_reservedSMEM_allocation_mask:
	.zero		4
.L_2:


//--------------------- .nv.constant0.kernel_cutlass_kernel_cudnngrouped_gemmgrouped_gemm_swiglugrouped_gemm_swiglu_quantBlockScaledContiguousGroupedGemmKernel_object_at__TiledMMA_ThrLayoutVMNK11110000_PermutationMNK____MMAAt_0 --------------------------
	.section	.nv.constant0.kernel_cutlass_kernel_cudnngrouped_gemmgrouped_gemm_swiglugrouped_gemm_swiglu_quantBlockScaledContiguousGroupedGemmKernel_object_at__TiledMMA_ThrLayoutVMNK11110000_PermutationMNK____MMAAt_0,"a",@progbits
	.sectionflags	@""
	.align	4
.nv.constant0.kernel_cutlass_kernel_cudnngrouped_gemmgrouped_gemm_swiglugrouped_gemm_swiglu_quantBlockScaledContiguousGroupedGemmKernel_object_at__TiledMMA_ThrLayoutVMNK11110000_PermutationMNK____MMAAt_0:
	.zero		1924


//--------------------- SYMBOLS --------------------------

	.type		.nv.reservedSmem.offset0,@object
	.size		.nv.reservedSmem.offset0,0x4
	.type		.nv.reservedSmem.cap,@object
	.size		.nv.reservedSmem.cap,0x4
